def matmul_kernel(
    a_ptr,
    b_ptr,
    c_ptr,
    M,
    N,
    K,
    stride_am,
    stride_ak,
    stride_bk,
    stride_bn,
    stride_cm,
    stride_cn,
    BLOCK_M: tl.constexpr,
    BLOCK_N: tl.constexpr,
    BLOCK_K: tl.constexpr,
    GROUP_M: tl.constexpr,
):
    pid = tl.program_id(axis=0)
    num_pid_m = tl.cdiv(M, BLOCK_M)
    num_pid_n = tl.cdiv(N, BLOCK_N)
    num_pid_in_group = GROUP_M * num_pid_n
    group_id = pid // num_pid_in_group
    first_pid_m = group_id * GROUP_M
    group_size_m = min(num_pid_m - first_pid_m, GROUP_M)
    pid_m = first_pid_m + ((pid % num_pid_in_group) % group_size_m)
    pid_n = (pid % num_pid_in_group) // group_size_m

    offs_am = (pid_m * BLOCK_M + tl.arange(0, BLOCK_M)) % M
    offs_bn = (pid_n * BLOCK_N + tl.arange(0, BLOCK_N)) % N
    offs_k = tl.arange(0, BLOCK_K)
    a_ptrs = a_ptr + offs_am[:, None] * stride_am + offs_k[None, :] * stride_ak
    b_ptrs = b_ptr + offs_k[:, None] * stride_bk + offs_bn[None, :] * stride_bn

    acc = tl.zeros((BLOCK_M, BLOCK_N), dtype=tl.float32)
    for kk in range(0, tl.cdiv(K, BLOCK_K)):
        a = tl.load(a_ptrs, mask=offs_k[None, :] < K - kk * BLOCK_K, other=0.0)
        b = tl.load(b_ptrs, mask=offs_k[:, None] < K - kk * BLOCK_K, other=0.0)
        acc = tl.dot(a, b, acc)
        a_ptrs += BLOCK_K * stride_ak
        b_ptrs += BLOCK_K * stride_bk

    c = acc.to(c_ptr.dtype.element_ty)
    offs_cm = pid_m * BLOCK_M + tl.arange(0, BLOCK_M)
    offs_cn = pid_n * BLOCK_N + tl.arange(0, BLOCK_N)
    c_ptrs = c_ptr + offs_cm[:, None] * stride_cm + offs_cn[None, :] * stride_cn
    mask = (offs_cm[:, None] < M) & (offs_cn[None, :] < N)
    tl.store(c_ptrs, c, mask=mask)

# config = {"BLOCK_K": 64, "BLOCK_M": 64, "BLOCK_N": 256, "GROUP_M": 8, "arch": "sm_90", "dtype": "fp32", "num_ctas": 1, "num_stages": 3, "num_warps": 8}
# arch = sm_90


// ===== COMPILED SASS (sm_90a) =====

	.target	sm_90a

	.elftype	@"ET_EXEC"


//--------------------- .note.nv.tkinfo           --------------------------
	.section	.note.nv.tkinfo,"",@"SHT_NOTE"
	.sectionflags	@"SHF_NOTE_NV_TKINFO"
	.tkinfo
        /*0018*/ 	.word	0x00000002
        /*0030*/ 	.string	""
        /*0030*/ 	.string	"ptxas"
        /*0030*/ 	.string	"Cuda compilation tools, release 13.0, V13.0.88"
        /*0030*/ 	.string	"Build cuda_13.0.r13.0/compiler.36424714_0"
        /*0030*/ 	.string	"-v  -suppress-debug-info  -lineinfo  -arch sm_90a "



//--------------------- .note.nv.cuinfo           --------------------------
	.section	.note.nv.cuinfo,"",@"SHT_NOTE"
	.sectionflags	@"SHF_NOTE_NV_CUINFO"
        /*0018*/ 	.short	0x0002
        /*001a*/ 	.short	0x005a
        /*001c*/ 	.short	0x0082
	.zero		2


//--------------------- .nv.info                  --------------------------
	.section	.nv.info,"",@"SHT_CUDA_INFO"
	.align	4


	//----- nvinfo : EIATTR_REGCOUNT
	.align		4
        /*0000*/ 	.byte	0x04, 0x2f
        /*0002*/ 	.short	(.L_1 - .L_0)
	.align		4
.L_0:
        /*0004*/ 	.word	index@(matmul_kernel)
        /*0008*/ 	.word	0x000000ff


	//----- nvinfo : EIATTR_FRAME_SIZE
	.align		4
.L_1:
        /*000c*/ 	.byte	0x04, 0x11
        /*000e*/ 	.short	(.L_3 - .L_2)
	.align		4
.L_2:
        /*0010*/ 	.word	index@(matmul_kernel)
        /*0014*/ 	.word	0x00000148


	//----- nvinfo : EIATTR_MIN_STACK_SIZE
	.align		4
.L_3:
        /*0018*/ 	.byte	0x04, 0x12
        /*001a*/ 	.short	(.L_5 - .L_4)
	.align		4
.L_4:
        /*001c*/ 	.word	index@(matmul_kernel)
        /*0020*/ 	.word	0x00000148
.L_5:


//--------------------- .nv.compat                --------------------------
	.section	.nv.compat,"",@"SHT_CUDA_COMPAT_INFO"
	.align	4
        /*0000*/ 	.byte	0x02, 0x09, 0x01, 0x00, 0x02, 0x02, 0x04, 0x00, 0x02, 0x05, 0x05, 0x00, 0x03, 0x07, 0x01, 0x01
        /*0010*/ 	.byte	0x02, 0x03, 0x00, 0x00, 0x02, 0x06, 0x01, 0x00, 0x04, 0x0b, 0x08, 0x00, 0x00, 0x00, 0x00, 0x00
        /*0020*/ 	.byte	0x00, 0x00, 0x00, 0x00


//--------------------- .nv.info.matmul_kernel    --------------------------
	.section	.nv.info.matmul_kernel,"",@"SHT_CUDA_INFO"
	.sectionflags	@""
	.align	4


	//----- nvinfo : EIATTR_CUDA_API_VERSION
	.align		4
        /*0000*/ 	.byte	0x04, 0x37
        /*0002*/ 	.short	(.L_7 - .L_6)
.L_6:
        /*0004*/ 	.word	0x00000082


	//----- nvinfo : EIATTR_KPARAM_INFO
	.align		4
.L_7:
        /*0008*/ 	.byte	0x04, 0x17
        /*000a*/ 	.short	(.L_9 - .L_8)
.L_8:
        /*000c*/ 	.word	0x00000000
        /*0010*/ 	.short	0x000d
        /*0012*/ 	.short	0x0048
        /*0014*/ 	.byte	0x00, 0xf4, 0x21, 0x00


	//----- nvinfo : EIATTR_KPARAM_INFO
	.align		4
.L_9:
        /*0018*/ 	.byte	0x04, 0x17
        /*001a*/ 	.short	(.L_11 - .L_10)
.L_10:
        /*001c*/ 	.word	0x00000000
        /*0020*/ 	.short	0x000c
        /*0022*/ 	.short	0x0040
        /*0024*/ 	.byte	0x00, 0xf4, 0x21, 0x00


	//----- nvinfo : EIATTR_KPARAM_INFO
	.align		4
.L_11:
        /*0028*/ 	.byte	0x04, 0x17
        /*002a*/ 	.short	(.L_13 - .L_12)
.L_12:
        /*002c*/ 	.word	0x00000000
        /*0030*/ 	.short	0x000b
        /*0032*/ 	.short	0x0038
        /*0034*/ 	.byte	0x00, 0xf0, 0x11, 0x00


	//----- nvinfo : EIATTR_KPARAM_INFO
	.align		4
.L_13:
        /*0038*/ 	.byte	0x04, 0x17
        /*003a*/ 	.short	(.L_15 - .L_14)
.L_14:
        /*003c*/ 	.word	0x00000000
        /*0040*/ 	.short	0x000a
        /*0042*/ 	.short	0x0034
        /*0044*/ 	.byte	0x00, 0xf0, 0x11, 0x00


	//----- nvinfo : EIATTR_KPARAM_INFO
	.align		4
.L_15:
        /*0048*/ 	.byte	0x04, 0x17
        /*004a*/ 	.short	(.L_17 - .L_16)
.L_16:
        /*004c*/ 	.word	0x00000000
        /*0050*/ 	.short	0x0009
        /*0052*/ 	.short	0x0030
        /*0054*/ 	.byte	0x00, 0xf0, 0x11, 0x00


	//----- nvinfo : EIATTR_KPARAM_INFO
	.align		4
.L_17:
        /*0058*/ 	.byte	0x04, 0x17
        /*005a*/ 	.short	(.L_19 - .L_18)
.L_18:
        /*005c*/ 	.word	0x00000000
        /*0060*/ 	.short	0x0008
        /*0062*/ 	.short	0x002c
        /*0064*/ 	.byte	0x00, 0xf0, 0x11, 0x00


	//----- nvinfo : EIATTR_KPARAM_INFO
	.align		4
.L_19:
        /*0068*/ 	.byte	0x04, 0x17
        /*006a*/ 	.short	(.L_21 - .L_20)
.L_20:
        /*006c*/ 	.word	0x00000000
        /*0070*/ 	.short	0x0007
        /*0072*/ 	.short	0x0028
        /*0074*/ 	.byte	0x00, 0xf0, 0x11, 0x00


	//----- nvinfo : EIATTR_KPARAM_INFO
	.align		4
.L_21:
        /*0078*/ 	.byte	0x04, 0x17
        /*007a*/ 	.short	(.L_23 - .L_22)
.L_22:
        /*007c*/ 	.word	0x00000000
        /*0080*/ 	.short	0x0006
        /*0082*/ 	.short	0x0024
        /*0084*/ 	.byte	0x00, 0xf0, 0x11, 0x00


	//----- nvinfo : EIATTR_KPARAM_INFO
	.align		4
.L_23:
        /*0088*/ 	.byte	0x04, 0x17
        /*008a*/ 	.short	(.L_25 - .L_24)
.L_24:
        /*008c*/ 	.word	0x00000000
        /*0090*/ 	.short	0x0005
        /*0092*/ 	.short	0x0020
        /*0094*/ 	.byte	0x00, 0xf0, 0x11, 0x00


	//----- nvinfo : EIATTR_KPARAM_INFO
	.align		4
.L_25:
        /*0098*/ 	.byte	0x04, 0x17
        /*009a*/ 	.short	(.L_27 - .L_26)
.L_26:
        /*009c*/ 	.word	0x00000000
        /*00a0*/ 	.short	0x0004
        /*00a2*/ 	.short	0x001c
        /*00a4*/ 	.byte	0x00, 0xf0, 0x11, 0x00


	//----- nvinfo : EIATTR_KPARAM_INFO
	.align		4
.L_27:
        /*00a8*/ 	.byte	0x04, 0x17
        /*00aa*/ 	.short	(.L_29 - .L_28)
.L_28:
        /*00ac*/ 	.word	0x00000000
        /*00b0*/ 	.short	0x0003
        /*00b2*/ 	.short	0x0018
        /*00b4*/ 	.byte	0x00, 0xf0, 0x11, 0x00


	//----- nvinfo : EIATTR_KPARAM_INFO
	.align		4
.L_29:
        /*00b8*/ 	.byte	0x04, 0x17
        /*00ba*/ 	.short	(.L_31 - .L_30)
.L_30:
        /*00bc*/ 	.word	0x00000000
        /*00c0*/ 	.short	0x0002
        /*00c2*/ 	.short	0x0010
        /*00c4*/ 	.byte	0x00, 0xf4, 0x21, 0x00


	//----- nvinfo : EIATTR_KPARAM_INFO
	.align		4
.L_31:
        /*00c8*/ 	.byte	0x04, 0x17
        /*00ca*/ 	.short	(.L_33 - .L_32)
.L_32:
        /*00cc*/ 	.word	0x00000000
        /*00d0*/ 	.short	0x0001
        /*00d2*/ 	.short	0x0008
        /*00d4*/ 	.byte	0x00, 0xf4, 0x21, 0x00


	//----- nvinfo : EIATTR_KPARAM_INFO
	.align		4
.L_33:
        /*00d8*/ 	.byte	0x04, 0x17
        /*00da*/ 	.short	(.L_35 - .L_34)
.L_34:
        /*00dc*/ 	.word	0x00000000
        /*00e0*/ 	.short	0x0000
        /*00e2*/ 	.short	0x0000
        /*00e4*/ 	.byte	0x00, 0xf4, 0x21, 0x00


	//----- nvinfo : EIATTR_SPARSE_MMA_MASK
	.align		4
.L_35:
        /*00e8*/ 	.byte	0x03, 0x50
        /*00ea*/ 	.short	0x0000


	//----- nvinfo : EIATTR_MAXREG_COUNT
	.align		4
        /*00ec*/ 	.byte	0x03, 0x1b
        /*00ee*/ 	.short	0x00ff


	//----- nvinfo : EIATTR_NUM_BARRIERS
	.align		4
        /*00f0*/ 	.byte	0x02, 0x4c
        /*00f2*/ 	.byte	0x01
	.zero		1


	//----- nvinfo : EIATTR_ANNOTATIONS
	.align		4
        /*00f4*/ 	.byte	0x04, 0x55
        /*00f6*/ 	.short	(.L_37 - .L_36)


	//   ....[0]....
.L_36:
        /*00f8*/ 	.word	0x00000001
        /*00fc*/ 	.byte	0xd0, 0x08, 0x00, 0x00, 0x01, 0x00, 0x00, 0x00, 0x10, 0x09, 0x00, 0x00, 0x01, 0x00, 0x00, 0x00
        /* <DEDUP_REMOVED lines=80> */
        /*060c*/ 	.byte	0xe0, 0xc4, 0x00, 0x00, 0x01, 0x00, 0x00, 0x00, 0x00, 0xc5, 0x00, 0x00


	//----- nvinfo : EIATTR_MERCURY_ISA_VERSION
	.align		4
.L_37:
        /*0618*/ 	.byte	0x03, 0x5f
        /*061a*/ 	.short	0x0101


	//----- nvinfo : EIATTR_EXIT_INSTR_OFFSETS
	.align		4
        /*061c*/ 	.byte	0x04, 0x1c
        /*061e*/ 	.short	(.L_39 - .L_38)


	//   ....[0]....
.L_38:
        /*0620*/ 	.word	0x0000c7c0


	//   ....[1]....
        /*0624*/ 	.word	0x0000c7e0


	//----- nvinfo : EIATTR_REQNTID
	.align		4
.L_39:
        /*0628*/ 	.byte	0x04, 0x10
        /*062a*/ 	.short	(.L_41 - .L_40)
.L_40:
        /*062c*/ 	.word	0x00000100
        /*0630*/ 	.word	0x00000001
        /*0634*/ 	.word	0x00000001


	//----- nvinfo : EIATTR_CBANK_PARAM_SIZE
	.align		4
.L_41:
        /*0638*/ 	.byte	0x03, 0x19
        /*063a*/ 	.short	0x0050


	//----- nvinfo : EIATTR_PARAM_CBANK
	.align		4
        /*063c*/ 	.byte	0x04, 0x0a
        /*063e*/ 	.short	(.L_43 - .L_42)
	.align		4
.L_42:
        /*0640*/ 	.word	index@(.nv.constant0.matmul_kernel)
        /*0644*/ 	.short	0x0210
        /*0646*/ 	.short	0x0050


	//----- nvinfo : EIATTR_SW_WAR
	.align		4
.L_43:
        /*0648*/ 	.byte	0x04, 0x36
        /*064a*/ 	.short	(.L_45 - .L_44)
.L_44:
        /*064c*/ 	.word	0x00000008
.L_45:


//--------------------- .nv.callgraph             --------------------------
	.section	.nv.callgraph,"",@"SHT_CUDA_CALLGRAPH"
	.align	4
	.sectionentsize	8
	.align		4
        /*0000*/ 	.word	0x00000000
	.align		4
        /*0004*/ 	.word	0xffffffff
	.align		4
        /*0008*/ 	.word	0x00000000
	.align		4
        /*000c*/ 	.word	0xfffffffe
	.align		4
        /*0010*/ 	.word	0x00000000
	.align		4
        /*0014*/ 	.word	0xfffffffd
	.align		4
        /*0018*/ 	.word	0x00000000
	.align		4
        /*001c*/ 	.word	0xfffffffc


//--------------------- .text.matmul_kernel       --------------------------
	.section	.text.matmul_kernel,"ax",@progbits
	.align	128
        .global         matmul_kernel
        .type           matmul_kernel,@function
        .size           matmul_kernel,(.L_x_3 - matmul_kernel)
        .other          matmul_kernel,@"STO_CUDA_ENTRY STV_DEFAULT"
matmul_kernel:
.text.matmul_kernel:
[----:B------:R-:W1:Y:S08]  /*0000*/  LDC R1, c[0x0][0x28] ;  /* 0x00000a00ff017b82 */ /* 0x000e700000000800 */
[----:B------:R-:W2:Y:S01]  /*0010*/  LDC.64 R156, c[0x0][0x228] ;  /* 0x00008a00ff9c7b82 */ /* 0x000ea20000000a00 */
[----:B------:R-:W3:Y:S01]  /*0020*/  S2R R6, SR_CTAID.X ;  /* 0x0000000000067919 */ /* 0x000ee20000002500 */
[----:B-1----:R-:W-:Y:S01]  /*0030*/  VIADD R1, R1, 0xfffffeb8 ;  /* 0xfffffeb801017836 */ /* 0x002fe20000000000 */
[----:B------:R-:W-:Y:S01]  /*0040*/  ULDC.64 UR8, c[0x0][0x210] ;  /* 0x0000840000087ab9 */ /* 0x000fe20000000a00 */
[----:B------:R-:W-:Y:S01]  /*0050*/  UMOV UR7, 0x400 ;  /* 0x0000040000077882 */ /* 0x000fe20000000000 */
[----:B------:R-:W1:Y:S01]  /*0060*/  S2R R195, SR_TID.X ;  /* 0x0000000000c37919 */ /* 0x000e620000002100 */
[----:B------:R-:W-:Y:S01]  /*0070*/  ULDC.64 UR16, c[0x0][0x208] ;  /* 0x0000820000107ab9 */ /* 0x000fe20000000a00 */
[----:B------:R-:W-:Y:S01]  /*0080*/  ULDC UR12, c[0x0][0x230] ;  /* 0x00008c00000c7ab9 */ /* 0x000fe20000000800 */
[----:B------:R-:W4:Y:S01]  /*0090*/  LDC.64 R22, c[0x0][0x230] ;  /* 0x00008c00ff167b82 */ /* 0x000f220000000a00 */
[----:B------:R-:W-:Y:S01]  /*00a0*/  ULDC.64 UR10, c[0x0][0x218] ;  /* 0x00008600000a7ab9 */ /* 0x000fe20000000a00 */
[----:B------:R-:W-:-:S06]  /*00b0*/  ULDC UR5, c[0x0][0x240] ;  /* 0x0000900000057ab9 */ /* 0x000fcc0000000800 */
[----:B------:R-:W4:Y:S01]  /*00c0*/  LDC.64 R236, c[0x0][0x238] ;  /* 0x00008e00ffec7b82 */ /* 0x000f220000000a00 */
[----:B--2---:R-:W-:-:S07]  /*00d0*/  VIADD R0, R157, 0xff ;  /* 0x000000ff9d007836 */ /* 0x004fce0000000000 */
[----:B------:R-:W2:Y:S01]  /*00e0*/  S2UR UR4, SR_CgaCtaId ;  /* 0x00000000000479c3 */ /* 0x000ea20000008800 */
[----:B------:R-:W-:-:S04]  /*00f0*/  SHF.R.S32.HI R3, RZ, 0x1f, R0 ;  /* 0x0000001fff037819 */ /* 0x000fc80000011400 */
[----:B------:R-:W-:Y:S02]  /*0100*/  LEA.HI R3, R3, R0, RZ, 0x8 ;  /* 0x0000000003037211 */ /* 0x000fe400078f40ff */
[----:B---3--:R-:W-:Y:S02]  /*0110*/  IABS R8, R6 ;  /* 0x0000000600087213 */ /* 0x008fe40000000000 */
[----:B------:R-:W-:Y:S02]  /*0120*/  SHF.R.S32.HI R3, RZ, 0x8, R3 ;  /* 0x00000008ff037819 */ /* 0x000fe40000011403 */
[----:B-1----:R-:W-:Y:S02]  /*0130*/  SHF.R.U32.HI R207, RZ, 0x6, R195 ;  /* 0x00000006ffcf7819 */ /* 0x002fe400000116c3 */
[----:B------:R-:W-:Y:S01]  /*0140*/  LOP3.LUT R92, R195, 0x3f, RZ, 0xc0, !PT ;  /* 0x0000003fc35c7812 */ /* 0x000fe200078ec0ff */
[----:B------:R-:W-:Y:S01]  /*0150*/  IMAD.SHL.U32 R5, R3, 0x8, RZ ;  /* 0x0000000803057824 */ /* 0x000fe200078e00ff */
[----:B------:R-:W-:-:S04]  /*0160*/  SGXT.U32 R207, R207, 0x2 ;  /* 0x00000002cfcf781a */ /* 0x000fc80000000000 */
[-C--:B------:R-:W-:Y:S01]  /*0170*/  IABS R7, R5.reuse ;  /* 0x0000000500077213 */ /* 0x080fe20000000000 */
[C---:B----4-:R-:W-:Y:S01]  /*0180*/  IMAD R215, R207.reuse, R236, RZ ;  /* 0x000000eccfd77224 */ /* 0x050fe200078e02ff */
[----:B------:R-:W-:Y:S01]  /*0190*/  IABS R10, R5 ;  /* 0x00000005000a7213 */ /* 0x000fe20000000000 */
[----:B--2---:R-:W-:Y:S01]  /*01a0*/  ULEA UR7, UR4, UR7, 0x18 ;  /* 0x0000000704077291 */ /* 0x004fe2000f8ec03f */
[----:B------:R-:W1:Y:S01]  /*01b0*/  I2F.RP R0, R7 ;  /* 0x0000000700007306 */ /* 0x000e620000209400 */
[C---:B------:R-:W-:Y:S01]  /*01c0*/  IMAD R213, R236.reuse, 0x4, R215 ;  /* 0x00000004ecd57824 */ /* 0x040fe200078e02d7 */
[----:B------:R-:W-:Y:S01]  /*01d0*/  LOP3.LUT R208, R207, 0xc, RZ, 0xfc, !PT ;  /* 0x0000000ccfd07812 */ /* 0x000fe200078efcff */
[----:B------:R-:W-:Y:S02]  /*01e0*/  UIADD3 UR4, UR12, -0x40, URZ ;  /* 0xffffffc00c047890 */ /* 0x000fe4000fffe03f */
[----:B------:R-:W-:-:S04]  /*01f0*/  IMAD R212, R236, 0x4, R213 ;  /* 0x00000004ecd47824 */ /* 0x000fc800078e02d5 */
[----:B------:R-:W-:-:S04]  /*0200*/  IMAD R211, R236, 0x4, R212 ;  /* 0x00000004ecd37824 */ /* 0x000fc800078e02d4 */
[C---:B------:R-:W-:Y:S01]  /*0210*/  IMAD R214, R236.reuse, 0x4, R211 ;  /* 0x00000004ecd67824 */ /* 0x040fe200078e02d3 */
[----:B-1----:R-:W1:Y:S03]  /*0220*/  MUFU.RCP R0, R0 ;  /* 0x0000000000007308 */ /* 0x002e660000001000 */
[----:B------:R-:W-:-:S04]  /*0230*/  IMAD R230, R236, 0x4, R214 ;  /* 0x00000004ece67824 */ /* 0x000fc800078e02d6 */
[----:B------:R-:W-:Y:S02]  /*0240*/  IMAD R229, R236, 0x4, R230 ;  /* 0x00000004ece57824 */ /* 0x000fe400078e02e6 */
[----:B------:R-:W-:Y:S02]  /*0250*/  IMAD.SHL.U32 R222, R230, 0x4, RZ ;  /* 0x00000004e6de7824 */ /* 0x000fe400078e00ff */
[C---:B------:R-:W-:Y:S02]  /*0260*/  IMAD R228, R236.reuse, 0x4, R229 ;  /* 0x00000004ece47824 */ /* 0x040fe400078e02e5 */
[----:B------:R-:W-:Y:S02]  /*0270*/  IMAD.SHL.U32 R221, R229, 0x4, RZ ;  /* 0x00000004e5dd7824 */ /* 0x000fe400078e00ff */
[----:B------:R-:W-:Y:S02]  /*0280*/  IMAD R227, R236, 0x4, R228 ;  /* 0x00000004ece37824 */ /* 0x000fe400078e02e4 */
[----:B------:R-:W-:-:S02]  /*0290*/  IMAD.SHL.U32 R220, R228, 0x4, RZ ;  /* 0x00000004e4dc7824 */ /* 0x000fc400078e00ff */
[----:B-1----:R-:W-:Y:S02]  /*02a0*/  VIADD R2, R0, 0xffffffe ;  /* 0x0ffffffe00027836 */ /* 0x002fe40000000000 */
[----:B------:R-:W-:Y:S02]  /*02b0*/  IMAD.MOV R0, RZ, RZ, -R10 ;  /* 0x000000ffff007224 */ /* 0x000fe400078e0a0a */
[----:B------:R1:W2:Y:S01]  /*02c0*/  F2I.FTZ.U32.TRUNC.NTZ R3, R2 ;  /* 0x0000000200037305 */ /* 0x0002a2000021f000 */
[C---:B------:R-:W-:Y:S02]  /*02d0*/  IMAD R226, R236.reuse, 0x4, R227 ;  /* 0x00000004ece27824 */ /* 0x040fe400078e02e3 */
[----:B------:R-:W-:Y:S02]  /*02e0*/  IMAD.SHL.U32 R219, R227, 0x4, RZ ;  /* 0x00000004e3db7824 */ /* 0x000fe400078e00ff */
[----:B------:R-:W-:Y:S02]  /*02f0*/  IMAD R225, R236, 0x4, R226 ;  /* 0x00000004ece17824 */ /* 0x000fe400078e02e2 */
[----:B------:R-:W-:-:S02]  /*0300*/  IMAD.SHL.U32 R218, R226, 0x4, RZ ;  /* 0x00000004e2da7824 */ /* 0x000fc400078e00ff */
[----:B-1----:R-:W-:Y:S02]  /*0310*/  IMAD.MOV.U32 R2, RZ, RZ, RZ ;  /* 0x000000ffff027224 */ /* 0x002fe400078e00ff */
[----:B------:R-:W-:Y:S02]  /*0320*/  IMAD R224, R236, 0x4, R225 ;  /* 0x00000004ece07824 */ /* 0x000fe400078e02e1 */
[----:B------:R-:W-:Y:S02]  /*0330*/  IMAD.SHL.U32 R217, R225, 0x4, RZ ;  /* 0x00000004e1d97824 */ /* 0x000fe400078e00ff */
[----:B--2---:R-:W-:Y:S02]  /*0340*/  IMAD.MOV R4, RZ, RZ, -R3 ;  /* 0x000000ffff047224 */ /* 0x004fe400078e0a03 */
[----:B------:R-:W-:Y:S02]  /*0350*/  IMAD.SHL.U32 R216, R224, 0x4, RZ ;  /* 0x00000004e0d87824 */ /* 0x000fe400078e00ff */
[----:B------:R-:W-:-:S02]  /*0360*/  IMAD R9, R4, R7, RZ ;  /* 0x0000000704097224 */ /* 0x000fc400078e02ff */
[----:B------:R-:W-:Y:S02]  /*0370*/  IMAD.MOV.U32 R4, RZ, RZ, R8 ;  /* 0x000000ffff047224 */ /* 0x000fe400078e0008 */
[----:B------:R-:W-:-:S06]  /*0380*/  IMAD.HI.U32 R3, R3, R9, R2 ;  /* 0x0000000903037227 */ /* 0x000fcc00078e0002 */
[----:B------:R-:W-:-:S04]  /*0390*/  IMAD.HI.U32 R3, R3, R4, RZ ;  /* 0x0000000403037227 */ /* 0x000fc800078e00ff */
[----:B------:R-:W-:Y:S01]  /*03a0*/  IMAD R0, R3, R0, R4 ;  /* 0x0000000003007224 */ /* 0x000fe200078e0204 */
[----:B------:R-:W-:-:S04]  /*03b0*/  IABS R4, R157 ;  /* 0x0000009d00047213 */ /* 0x000fc80000000000 */
[----:B------:R-:W-:-:S13]  /*03c0*/  ISETP.GT.U32.AND P1, PT, R7, R0, PT ;  /* 0x000000000700720c */ /* 0x000fda0003f24070 */
[----:B------:R-:W-:Y:S02]  /*03d0*/  @!P1 IMAD.IADD R0, R0, 0x1, -R7 ;  /* 0x0000000100009824 */ /* 0x000fe400078e0a07 */
[----:B------:R-:W-:Y:S01]  /*03e0*/  @!P1 VIADD R3, R3, 0x1 ;  /* 0x0000000103039836 */ /* 0x000fe20000000000 */
[----:B------:R-:W-:Y:S02]  /*03f0*/  ISETP.NE.AND P1, PT, R5, RZ, PT ;  /* 0x000000ff0500720c */ /* 0x000fe40003f25270 */
[----:B------:R-:W-:Y:S02]  /*0400*/  ISETP.GE.U32.AND P0, PT, R0, R7, PT ;  /* 0x000000070000720c */ /* 0x000fe40003f06070 */
[----:B------:R-:W-:Y:S01]  /*0410*/  LOP3.LUT R0, R6, R5, RZ, 0x3c, !PT ;  /* 0x0000000506007212 */ /* 0x000fe200078e3cff */
[----:B------:R-:W1:Y:S03]  /*0420*/  I2F.RP R7, R4 ;  /* 0x0000000400077306 */ /* 0x000e660000209400 */
[----:B------:R-:W-:Y:S01]  /*0430*/  ISETP.GE.AND P2, PT, R0, RZ, PT ;  /* 0x000000ff0000720c */ /* 0x000fe20003f46270 */
[----:B------:R-:W-:-:S06]  /*0440*/  VIADD R0, R156, 0x3f ;  /* 0x0000003f9c007836 */ /* 0x000fcc0000000000 */
[----:B------:R-:W-:-:S04]  /*0450*/  @P0 VIADD R3, R3, 0x1 ;  /* 0x0000000103030836 */ /* 0x000fc80000000000 */
[----:B------:R-:W-:Y:S01]  /*0460*/  IMAD.MOV.U32 R2, RZ, RZ, R3 ;  /* 0x000000ffff027224 */ /* 0x000fe200078e0003 */
[----:B------:R-:W-:Y:S01]  /*0470*/  SHF.R.S32.HI R3, RZ, 0x1f, R0 ;  /* 0x0000001fff037819 */ /* 0x000fe20000011400 */
[----:B-1----:R-:W-:Y:S02]  /*0480*/  MUFU.RCP R7, R7 ;  /* 0x0000000700077308 */ /* 0x002fe40000001000 */
[----:B------:R-:W-:Y:S01]  /*0490*/  @!P2 IMAD.MOV R2, RZ, RZ, -R2 ;  /* 0x000000ffff02a224 */ /* 0x000fe200078e0a02 */
[----:B------:R-:W-:Y:S02]  /*04a0*/  @!P1 LOP3.LUT R2, RZ, R5, RZ, 0x33, !PT ;  /* 0x00000005ff029212 */ /* 0x000fe400078e33ff */
[----:B------:R-:W-:-:S03]  /*04b0*/  LEA.HI R3, R3, R0, RZ, 0x6 ;  /* 0x0000000003037211 */ /* 0x000fc600078f30ff */
[----:B------:R-:W-:Y:S02]  /*04c0*/  IMAD.SHL.U32 R12, R2, 0x8, RZ ;  /* 0x00000008020c7824 */ /* 0x000fe400078e00ff */
[----:B------:R-:W-:-:S03]  /*04d0*/  IMAD.MOV R2, RZ, RZ, -R2 ;  /* 0x000000ffff027224 */ /* 0x000fc600078e0a02 */
[----:B------:R-:W-:Y:S01]  /*04e0*/  LEA.HI.SX32 R3, R3, -R12, 0x1a ;  /* 0x8000000c03037211 */ /* 0x000fe200078fd2ff */
[----:B------:R-:W-:Y:S01]  /*04f0*/  IMAD R11, R5, R2, R6 ;  /* 0x00000002050b7224 */ /* 0x000fe200078e0206 */
[----:B------:R-:W-:Y:S01]  /*0500*/  IABS R6, R156 ;  /* 0x0000009c00067213 */ /* 0x000fe20000000000 */
[----:B------:R-:W-:Y:S01]  /*0510*/  IMAD.MOV.U32 R2, RZ, RZ, RZ ;  /* 0x000000ffff027224 */ /* 0x000fe200078e00ff */
[----:B------:R-:W-:-:S04]  /*0520*/  VIMNMX R10, R3, 0x8, PT ;  /* 0x00000008030a7848 */ /* 0x000fc80003fe0100 */
[----:B------:R-:W-:-:S04]  /*0530*/  IABS R9, R10 ;  /* 0x0000000a00097213 */ /* 0x000fc80000000000 */
[----:B------:R-:W1:Y:S08]  /*0540*/  I2F.RP R0, R9 ;  /* 0x0000000900007306 */ /* 0x000e700000209400 */
[----:B-1----:R-:W1:Y:S02]  /*0550*/  MUFU.RCP R0, R0 ;  /* 0x0000000000007308 */ /* 0x002e640000001000 */
[----:B-1----:R-:W-:Y:S01]  /*0560*/  VIADD R3, R0, 0xffffffe ;  /* 0x0ffffffe00037836 */ /* 0x002fe20000000000 */
[----:B------:R-:W-:-:S05]  /*0570*/  IABS R0, R11 ;  /* 0x0000000b00007213 */ /* 0x000fca0000000000 */
[----:B------:R-:W1:Y:S02]  /*0580*/  F2I.FTZ.U32.TRUNC.NTZ R3, R3 ;  /* 0x0000000300037305 */ /* 0x000e64000021f000 */
[----:B-1----:R-:W-:-:S04]  /*0590*/  IMAD.MOV R8, RZ, RZ, -R3 ;  /* 0x000000ffff087224 */ /* 0x002fc800078e0a03 */
[----:B------:R-:W-:Y:S01]  /*05a0*/  IMAD R5, R8, R9, RZ ;  /* 0x0000000908057224 */ /* 0x000fe200078e02ff */
[----:B------:R-:W-:-:S03]  /*05b0*/  IABS R8, R10 ;  /* 0x0000000a00087213 */ /* 0x000fc60000000000 */
[----:B------:R-:W-:Y:S02]  /*05c0*/  IMAD.HI.U32 R2, R3, R5, R2 ;  /* 0x0000000503027227 */ /* 0x000fe400078e0002 */
[----:B------:R-:W1:Y:S02]  /*05d0*/  I2F.RP R5, R6 ;  /* 0x0000000600057306 */ /* 0x000e640000209400 */
[----:B------:R-:W-:Y:S02]  /*05e0*/  IMAD.MOV.U32 R3, RZ, RZ, R0 ;  /* 0x000000ffff037224 */ /* 0x000fe400078e0000 */
[----:B------:R-:W-:Y:S02]  /*05f0*/  IMAD.MOV R0, RZ, RZ, -R8 ;  /* 0x000000ffff007224 */ /* 0x000fe400078e0a08 */
[----:B------:R-:W-:-:S04]  /*0600*/  IMAD.HI.U32 R2, R2, R3, RZ ;  /* 0x0000000302027227 */ /* 0x000fc800078e00ff */
[----:B------:R-:W-:Y:S02]  /*0610*/  IMAD R0, R2, R0, R3 ;  /* 0x0000000002007224 */ /* 0x000fe400078e0203 */
[----:B------:R-:W-:-:S03]  /*0620*/  VIADD R3, R7, 0xffffffe ;  /* 0x0ffffffe07037836 */ /* 0x000fc60000000000 */
[----:B------:R-:W-:Y:S01]  /*0630*/  ISETP.GT.U32.AND P1, PT, R9, R0, PT ;  /* 0x000000000900720c */ /* 0x000fe20003f24070 */
[----:B-1----:R-:W1:Y:S08]  /*0640*/  MUFU.RCP R5, R5 ;  /* 0x0000000500057308 */ /* 0x002e700000001000 */
[----:B------:R-:W2:Y:S04]  /*0650*/  F2I.FTZ.U32.TRUNC.NTZ R3, R3 ;  /* 0x0000000300037305 */ /* 0x000ea8000021f000 */
[----:B------:R-:W-:-:S02]  /*0660*/  @!P1 IMAD.IADD R0, R0, 0x1, -R9 ;  /* 0x0000000100009824 */ /* 0x000fc400078e0a09 */
[----:B------:R-:W-:Y:S01]  /*0670*/  @!P1 VIADD R2, R2, 0x1 ;  /* 0x0000000102029836 */ /* 0x000fe20000000000 */
[----:B------:R-:W-:Y:S02]  /*0680*/  ISETP.NE.AND P1, PT, R10, RZ, PT ;  /* 0x000000ff0a00720c */ /* 0x000fe40003f25270 */
[----:B------:R-:W-:Y:S01]  /*0690*/  ISETP.GE.U32.AND P0, PT, R0, R9, PT ;  /* 0x000000090000720c */ /* 0x000fe20003f06070 */
[----:B-1----:R-:W-:Y:S01]  /*06a0*/  VIADD R8, R5, 0xffffffe ;  /* 0x0ffffffe05087836 */ /* 0x002fe20000000000 */
[----:B------:R-:W-:-:S03]  /*06b0*/  LOP3.LUT R0, R11, R10, RZ, 0x3c, !PT ;  /* 0x0000000a0b007212 */ /* 0x000fc600078e3cff */
[----:B------:R1:W3:Y:S01]  /*06c0*/  F2I.FTZ.U32.TRUNC.NTZ R9, R8 ;  /* 0x0000000800097305 */ /* 0x0002e2000021f000 */
[----:B------:R-:W-:Y:S01]  /*06d0*/  ISETP.GE.AND P2, PT, R0, RZ, PT ;  /* 0x000000ff0000720c */ /* 0x000fe20003f46270 */
[----:B--2---:R-:W-:-:S04]  /*06e0*/  IMAD.MOV R7, RZ, RZ, -R3 ;  /* 0x000000ffff077224 */ /* 0x004fc800078e0a03 */
[----:B------:R-:W-:Y:S02]  /*06f0*/  IMAD R7, R7, R4, RZ ;  /* 0x0000000407077224 */ /* 0x000fe400078e02ff */
[----:B------:R-:W-:Y:S02]  /*0700*/  @P0 VIADD R2, R2, 0x1 ;  /* 0x0000000102020836 */ /* 0x000fe40000000000 */
[----:B-1----:R-:W-:Y:S02]  /*0710*/  IMAD.MOV.U32 R8, RZ, RZ, RZ ;  /* 0x000000ffff087224 */ /* 0x002fe400078e00ff */
[----:B------:R-:W-:Y:S02]  /*0720*/  IMAD.MOV.U32 R14, RZ, RZ, R2 ;  /* 0x000000ffff0e7224 */ /* 0x000fe400078e0002 */
[----:B------:R-:W-:Y:S02]  /*0730*/  IMAD.MOV.U32 R2, RZ, RZ, RZ ;  /* 0x000000ffff027224 */ /* 0x000fe400078e00ff */
[----:B------:R-:W-:Y:S01]  /*0740*/  @!P2 IMAD.MOV R14, RZ, RZ, -R14 ;  /* 0x000000ffff0ea224 */ /* 0x000fe200078e0a0e */
[----:B------:R-:W-:Y:S01]  /*0750*/  @!P1 LOP3.LUT R14, RZ, R10, RZ, 0x33, !PT ;  /* 0x0000000aff0e9212 */ /* 0x000fe200078e33ff */
[----:B---3--:R-:W-:-:S02]  /*0760*/  IMAD.MOV R13, RZ, RZ, -R9 ;  /* 0x000000ffff0d7224 */ /* 0x008fc400078e0a09 */
[----:B------:R-:W-:Y:S01]  /*0770*/  IMAD.HI.U32 R2, R3, R7, R2 ;  /* 0x0000000703027227 */ /* 0x000fe200078e0002 */
[----:B------:R-:W-:-:S03]  /*0780*/  PRMT R0, R207, 0x6540, R14 ;  /* 0x00006540cf007816 */ /* 0x000fc6000000000e */
[----:B------:R-:W-:Y:S01]  /*0790*/  IMAD.MOV R5, RZ, RZ, -R14 ;  /* 0x000000ffff057224 */ /* 0x000fe200078e0a0e */
[----:B------:R-:W-:Y:S01]  /*07a0*/  LOP3.LUT R163, R0, 0x40, RZ, 0xfc, !PT ;  /* 0x0000004000a37812 */ /* 0x000fe200078efcff */
[----:B------:R-:W-:Y:S01]  /*07b0*/  IMAD R3, R13, R6, RZ ;  /* 0x000000060d037224 */ /* 0x000fe200078e02ff */
[----:B------:R-:W-:Y:S01]  /*07c0*/  IABS R13, R0 ;  /* 0x00000000000d7213 */ /* 0x000fe20000000000 */
[----:B------:R-:W-:Y:S01]  /*07d0*/  IMAD R5, R10, R5, R11 ;  /* 0x000000050a057224 */ /* 0x000fe200078e020b */
[----:B------:R-:W-:Y:S01]  /*07e0*/  LOP3.LUT R160, R0, 0x4c, RZ, 0xfc, !PT ;  /* 0x0000004c00a07812 */ /* 0x000fe200078efcff */
[----:B------:R-:W-:Y:S01]  /*07f0*/  IMAD.SHL.U32 R10, R14, 0x100, RZ ;  /* 0x000001000e0a7824 */ /* 0x000fe200078e00ff */
[----:B------:R-:W-:Y:S01]  /*0800*/  IABS R43, R163 ;  /* 0x000000a3002b7213 */ /* 0x000fe20000000000 */
[----:B------:R-:W-:Y:S01]  /*0810*/  IMAD.HI.U32 R7, R2, R13, RZ ;  /* 0x0000000d02077227 */ /* 0x000fe200078e00ff */
[----:B------:R-:W-:Y:S02]  /*0820*/  IABS R49, R160 ;  /* 0x000000a000317213 */ /* 0x000fe40000000000 */
[C---:B------:R-:W-:Y:S01]  /*0830*/  LOP3.LUT R176, R10.reuse, 0xc, R207, 0xfe, !PT ;  /* 0x0000000c0ab07812 */ /* 0x040fe200078efecf */
[----:B------:R-:W-:Y:S01]  /*0840*/  IMAD.HI.U32 R3, R9, R3, R8 ;  /* 0x0000000309037227 */ /* 0x000fe200078e0008 */
[----:B------:R-:W-:-:S02]  /*0850*/  LOP3.LUT R177, R10, 0x8, R207, 0xfe, !PT ;  /* 0x000000080ab17812 */ /* 0x000fc400078efecf */
[----:B------:R-:W-:Y:S01]  /*0860*/  IABS R19, R176 ;  /* 0x000000b000137213 */ /* 0x000fe20000000000 */
[----:B------:R-:W-:Y:S01]  /*0870*/  IMAD.MOV R7, RZ, RZ, -R7 ;  /* 0x000000ffff077224 */ /* 0x000fe200078e0a07 */
[----:B------:R-:W-:Y:S01]  /*0880*/  LOP3.LUT R178, R10, 0x4, R207, 0xfe, !PT ;  /* 0x000000040ab27812 */ /* 0x000fe200078efecf */
[----:B------:R-:W-:Y:S01]  /*0890*/  IMAD.IADD R5, R12, 0x1, R5 ;  /* 0x000000010c057824 */ /* 0x000fe200078e0205 */
[----:B------:R-:W-:Y:S01]  /*08a0*/  IABS R17, R177 ;  /* 0x000000b100117213 */ /* 0x000fe20000000000 */
[----:B------:R-:W-:Y:S01]  /*08b0*/  IMAD.HI.U32 R11, R2, R19, RZ ;  /* 0x00000013020b7227 */ /* 0x000fe200078e00ff */
[----:B------:R-:W-:Y:S01]  /*08c0*/  IABS R15, R178 ;  /* 0x000000b2000f7213 */ /* 0x000fe20000000000 */
[----:B------:R-:W-:Y:S01]  /*08d0*/  STL [R1+0x6c], R178 ;  /* 0x00006cb201007387 */ /* 0x000fe20000100800 */
[--C-:B------:R-:W-:Y:S01]  /*08e0*/  LOP3.LUT R171, R10, 0x20, R207.reuse, 0xfe, !PT ;  /* 0x000000200aab7812 */ /* 0x100fe200078efecf */
[----:B------:R-:W-:Y:S01]  /*08f0*/  IMAD.HI.U32 R9, R2, R17, RZ ;  /* 0x0000001102097227 */ /* 0x000fe200078e00ff */
[C---:B------:R-:W-:Y:S01]  /*0900*/  LOP3.LUT R174, R10.reuse, 0x14, R207, 0xfe, !PT ;  /* 0x000000140aae7812 */ /* 0x040fe200078efecf */
[----:B------:R-:W-:Y:S01]  /*0910*/  STL [R1+0x68], R177 ;  /* 0x000068b101007387 */ /* 0x000fe20000100800 */
[----:B------:R-:W-:Y:S01]  /*0920*/  IABS R27, R171 ;  /* 0x000000ab001b7213 */ /* 0x000fe20000000000 */
[----:B------:R-:W-:Y:S01]  /*0930*/  IMAD.MOV R16, RZ, RZ, -R11 ;  /* 0x000000ffff107224 */ /* 0x000fe200078e0a0b */
[--C-:B------:R-:W-:Y:S01]  /*0940*/  LOP3.LUT R170, R10, 0x24, R207.reuse, 0xfe, !PT ;  /* 0x000000240aaa7812 */ /* 0x100fe200078efecf */
[----:B------:R-:W-:Y:S01]  /*0950*/  IMAD.HI.U32 R8, R2, R15, RZ ;  /* 0x0000000f02087227 */ /* 0x000fe200078e00ff */
[C-C-:B------:R-:W-:Y:S01]  /*0960*/  LOP3.LUT R172, R10.reuse, 0x1c, R207.reuse, 0xfe, !PT ;  /* 0x0000001c0aac7812 */ /* 0x140fe200078efecf */
[----:B------:R-:W-:Y:S01]  /*0970*/  STL [R1+0x64], R176 ;  /* 0x000064b001007387 */ /* 0x000fe20000100800 */
[----:B------:R-:W-:Y:S01]  /*0980*/  LOP3.LUT R166, R10, 0x34, R207, 0xfe, !PT ;  /* 0x000000340aa67812 */ /* 0x000fe200078efecf */
[----:B------:R-:W-:Y:S01]  /*0990*/  IMAD.MOV R14, RZ, RZ, -R9 ;  /* 0x000000ffff0e7224 */ /* 0x000fe200078e0a09 */
[----:B------:R-:W-:Y:S01]  /*09a0*/  IABS R29, R170 ;  /* 0x000000aa001d7213 */ /* 0x000fe20000000000 */
[C---:B------:R-:W-:Y:S01]  /*09b0*/  IMAD R9, R4.reuse, R7, R13 ;  /* 0x0000000704097224 */ /* 0x040fe200078e020d */
[----:B------:R-:W-:Y:S01]  /*09c0*/  IABS R25, R172 ;  /* 0x000000ac00197213 */ /* 0x000fe20000000000 */
[----:B------:R-:W-:Y:S01]  /*09d0*/  IMAD R13, R4, R16, R19 ;  /* 0x00000010040d7224 */ /* 0x000fe200078e0213 */
[----:B------:R-:W-:Y:S01]  /*09e0*/  IABS R19, R174 ;  /* 0x000000ae00137213 */ /* 0x000fe20000000000 */
[----:B------:R-:W-:Y:S01]  /*09f0*/  IMAD.MOV R8, RZ, RZ, -R8 ;  /* 0x000000ffff087224 */ /* 0x000fe200078e0a08 */
[----:B------:R-:W-:Y:S01]  /*0a00*/  IABS R37, R166 ;  /* 0x000000a600257213 */ /* 0x000fe20000000000 */
[----:B------:R-:W-:Y:S01]  /*0a10*/  IMAD.HI.U32 R16, R2, R27, RZ ;  /* 0x0000001b02107227 */ /* 0x000fe200078e00ff */
[----:B------:R-:W-:-:S02]  /*0a20*/  LOP3.LUT R169, R10, 0x28, R207, 0xfe, !PT ;  /* 0x000000280aa97812 */ /* 0x000fc400078efecf */
[----:B------:R-:W-:Y:S01]  /*0a30*/  LOP3.LUT R167, R10, 0x30, R207, 0xfe, !PT ;  /* 0x000000300aa77812 */ /* 0x000fe200078efecf */
[----:B------:R-:W-:Y:S01]  /*0a40*/  IMAD R7, R4, R8, R15 ;  /* 0x0000000804077224 */ /* 0x000fe200078e020f */
[----:B------:R-:W-:Y:S01]  /*0a50*/  IABS R31, R169 ;  /* 0x000000a9001f7213 */ /* 0x000fe20000000000 */
[----:B------:R-:W-:Y:S01]  /*0a60*/  IMAD.MOV R16, RZ, RZ, -R16 ;  /* 0x000000ffff107224 */ /* 0x000fe200078e0a10 */
[--C-:B------:R-:W-:Y:S01]  /*0a70*/  LOP3.LUT R175, R10, 0x10, R207.reuse, 0xfe, !PT ;  /* 0x000000100aaf7812 */ /* 0x100fe200078efecf */
[----:B------:R-:W-:Y:S01]  /*0a80*/  IMAD.HI.U32 R8, R2, R19, RZ ;  /* 0x0000001302087227 */ /* 0x000fe200078e00ff */
[C-C-:B------:R-:W-:Y:S02]  /*0a90*/  LOP3.LUT R173, R10.reuse, 0x18, R207.reuse, 0xfe, !PT ;  /* 0x000000180aad7812 */ /* 0x140fe400078efecf */
[----:B------:R-:W-:Y:S01]  /*0aa0*/  LOP3.LUT R168, R10, 0x2c, R207, 0xfe, !PT ;  /* 0x0000002c0aa87812 */ /* 0x000fe200078efecf */
[----:B------:R-:W-:Y:S01]  /*0ab0*/  IMAD R11, R4, R14, R17 ;  /* 0x0000000e040b7224 */ /* 0x000fe200078e0211 */
[--C-:B------:R-:W-:Y:S01]  /*0ac0*/  LOP3.LUT R165, R10, 0x38, R207.reuse, 0xfe, !PT ;  /* 0x000000380aa57812 */ /* 0x100fe200078efecf */
[----:B------:R-:W-:Y:S01]  /*0ad0*/  IMAD.HI.U32 R17, R2, R29, RZ ;  /* 0x0000001d02117227 */ /* 0x000fe200078e00ff */
[----:B------:R-:W-:Y:S01]  /*0ae0*/  IABS R35, R167 ;  /* 0x000000a700237213 */ /* 0x000fe20000000000 */
[----:B------:R-:W-:Y:S01]  /*0af0*/  STL [R1+0x60], R175 ;  /* 0x000060af01007387 */ /* 0x000fe20000100800 */
[----:B------:R-:W-:Y:S01]  /*0b00*/  LOP3.LUT R164, R10, 0x3c, R207, 0xfe, !PT ;  /* 0x0000003c0aa47812 */ /* 0x000fe200078efecf */
[----:B------:R-:W-:Y:S01]  /*0b10*/  IMAD R27, R4, R16, R27 ;  /* 0x00000010041b7224 */ /* 0x000fe200078e021b */
[----:B------:R-:W-:Y:S01]  /*0b20*/  LOP3.LUT R158, R0, 0x54, RZ, 0xfc, !PT ;  /* 0x00000054009e7812 */ /* 0x000fe200078efcff */
[----:B------:R-:W-:Y:S01]  /*0b30*/  IMAD.HI.U32 R14, R2, R25, RZ ;  /* 0x00000019020e7227 */ /* 0x000fe200078e00ff */
[C---:B------:R-:W-:Y:S01]  /*0b40*/  LOP3.LUT R161, R0.reuse, 0x48, RZ, 0xfc, !PT ;  /* 0x0000004800a17812 */ /* 0x040fe200078efcff */
[----:B------:R-:W-:Y:S01]  /*0b50*/  STL [R1+0x5c], R174 ;  /* 0x00005cae01007387 */ /* 0x000fe20000100800 */
[----:B------:R-:W-:Y:S01]  /*0b60*/  IABS R41, R164 ;  /* 0x000000a400297213 */ /* 0x000fe20000000000 */
[----:B------:R-:W-:Y:S01]  /*0b70*/  IMAD.MOV R8, RZ, RZ, -R8 ;  /* 0x000000ffff087224 */ /* 0x000fe200078e0a08 */
[----:B------:R-:W-:Y:S01]  /*0b80*/  LOP3.LUT R153, R0, 0x60, RZ, 0xfc, !PT ;  /* 0x0000006000997812 */ /* 0x000fe200078efcff */
[----:B------:R-:W-:Y:S01]  /*0b90*/  IMAD.HI.U32 R16, R2, R37, RZ ;  /* 0x0000002502107227 */ /* 0x000fe200078e00ff */
[----:B------:R-:W-:Y:S01]  /*0ba0*/  IABS R53, R158 ;  /* 0x0000009e00357213 */ /* 0x000fe20000000000 */
[----:B------:R-:W-:Y:S01]  /*0bb0*/  STL [R1+0x58], R173 ;  /* 0x000058ad01007387 */ /* 0x000fe20000100800 */
[----:B------:R-:W-:Y:S01]  /*0bc0*/  IABS R47, R161 ;  /* 0x000000a1002f7213 */ /* 0x000fe20000000000 */
[----:B------:R-:W-:Y:S01]  /*0bd0*/  IMAD.MOV R18, RZ, RZ, -R17 ;  /* 0x000000ffff127224 */ /* 0x000fe200078e0a11 */
[----:B------:R-:W-:Y:S01]  /*0be0*/  IABS R59, R153 ;  /* 0x00000099003b7213 */ /* 0x000fe20000000000 */
[----:B------:R-:W-:Y:S01]  /*0bf0*/  IMAD.MOV R14, RZ, RZ, -R14 ;  /* 0x000000ffff0e7224 */ /* 0x000fe200078e0a0e */
[----:B------:R-:W-:Y:S01]  /*0c00*/  LOP3.LUT R159, R0, 0x50, RZ, 0xfc, !PT ;  /* 0x00000050009f7812 */ /* 0x000fe200078efcff */
[----:B------:R-:W-:Y:S01]  /*0c10*/  IMAD R17, R4, R8, R19 ;  /* 0x0000000804117224 */ /* 0x000fe200078e0213 */
[C---:B------:R-:W-:Y:S01]  /*0c20*/  LOP3.LUT R151, R0.reuse, 0x68, RZ, 0xfc, !PT ;  /* 0x0000006800977812 */ /* 0x040fe200078efcff */
[----:B------:R-:W-:Y:S01]  /*0c30*/  IMAD.MOV R16, RZ, RZ, -R16 ;  /* 0x000000ffff107224 */ /* 0x000fe200078e0a10 */
[----:B------:R-:W-:Y:S01]  /*0c40*/  LOP3.LUT R154, R0, 0x5c, RZ, 0xfc, !PT ;  /* 0x0000005c009a7812 */ /* 0x000fe200078efcff */
[----:B------:R-:W-:Y:S01]  /*0c50*/  IMAD.HI.U32 R8, R2, R31, RZ ;  /* 0x0000001f02087227 */ /* 0x000fe200078e00ff */
[----:B------:R-:W-:Y:S01]  /*0c60*/  IABS R51, R159 ;  /* 0x0000009f00337213 */ /* 0x000fe20000000000 */
[----:B------:R-:W-:Y:S01]  /*0c70*/  STL [R1+0x54], R172 ;  /* 0x000054ac01007387 */ /* 0x000fe20000100800 */
[----:B------:R-:W-:Y:S01]  /*0c80*/  LOP3.LUT R148, R0, 0x74, RZ, 0xfc, !PT ;  /* 0x0000007400947812 */ /* 0x000fe200078efcff */
[----:B------:R-:W-:Y:S01]  /*0c90*/  IMAD.HI.U32 R10, R2, R43, RZ ;  /* 0x0000002b020a7227 */ /* 0x000fe200078e00ff */
[----:B------:R-:W-:Y:S01]  /*0ca0*/  IABS R63, R151 ;  /* 0x00000097003f7213 */ /* 0x000fe20000000000 */
[----:B------:R-:W-:Y:S01]  /*0cb0*/  STL [R1+0x50], R171 ;  /* 0x000050ab01007387 */ /* 0x000fe20000100800 */
[----:B------:R-:W-:Y:S01]  /*0cc0*/  IABS R57, R154 ;  /* 0x0000009a00397213 */ /* 0x000fe20000000000 */
[C---:B------:R-:W-:Y:S01]  /*0cd0*/  IMAD R25, R4.reuse, R14, R25 ;  /* 0x0000000e04197224 */ /* 0x040fe200078e0219 */
[----:B------:R-:W-:Y:S01]  /*0ce0*/  IABS R69, R148 ;  /* 0x0000009400457213 */ /* 0x000fe20000000000 */
[----:B------:R-:W-:Y:S01]  /*0cf0*/  IMAD R37, R4, R16, R37 ;  /* 0x0000001004257224 */ /* 0x000fe200078e0225 */
[----:B------:R-:W-:Y:S01]  /*0d00*/  LOP3.LUT R152, R0, 0x64, RZ, 0xfc, !PT ;  /* 0x0000006400987812 */ /* 0x000fe200078efcff */
[----:B------:R-:W-:Y:S01]  /*0d10*/  IMAD.HI.U32 R14, R2, R35, RZ ;  /* 0x00000023020e7227 */ /* 0x000fe200078e00ff */
[C---:B------:R-:W-:Y:S01]  /*0d20*/  LOP3.LUT R146, R0.reuse, 0x7c, RZ, 0xfc, !PT ;  /* 0x0000007c00927812 */ /* 0x040fe200078efcff */
[----:B------:R-:W-:Y:S01]  /*0d30*/  STL [R1+0x4c], R170 ;  /* 0x00004caa01007387 */ /* 0x000fe20000100800 */
[----:B------:R-:W-:Y:S01]  /*0d40*/  LOP3.LUT R149, R0, 0x70, RZ, 0xfc, !PT ;  /* 0x0000007000957812 */ /* 0x000fe200078efcff */
[----:B------:R-:W-:Y:S01]  /*0d50*/  IMAD.MOV R8, RZ, RZ, -R8 ;  /* 0x000000ffff087224 */ /* 0x000fe200078e0a08 */
[----:B------:R-:W-:Y:S01]  /*0d60*/  IABS R61, R152 ;  /* 0x00000098003d7213 */ /* 0x000fe20000000000 */
[----:B------:R-:W-:Y:S01]  /*0d70*/  IMAD.HI.U32 R16, R2, R49, RZ ;  /* 0x0000003102107227 */ /* 0x000fe200078e00ff */
[----:B------:R-:W-:Y:S01]  /*0d80*/  LOP3.LUT R143, R0, 0x88, RZ, 0xfc, !PT ;  /* 0x00000088008f7812 */ /* 0x000fe200078efcff */
[----:B------:R-:W-:Y:S01]  /*0d90*/  STL [R1+0x48], R169 ;  /* 0x000048a901007387 */ /* 0x000fe20000100800 */
[----:B------:R-:W-:Y:S01]  /*0da0*/  IABS R73, R146 ;  /* 0x0000009200497213 */ /* 0x000fe20000000000 */
[----:B------:R-:W-:Y:S01]  /*0db0*/  IMAD.MOV R10, RZ, RZ, -R10 ;  /* 0x000000ffff0a7224 */ /* 0x000fe200078e0a0a */
[----:B------:R-:W-:Y:S01]  /*0dc0*/  IABS R67, R149 ;  /* 0x0000009500437213 */ /* 0x000fe20000000000 */
[----:B------:R-:W-:Y:S01]  /*0dd0*/  IMAD.MOV R14, RZ, RZ, -R14 ;  /* 0x000000ffff0e7224 */ /* 0x000fe200078e0a0e */
[----:B------:R-:W-:Y:S01]  /*0de0*/  IABS R79, R143 ;  /* 0x0000008f004f7213 */ /* 0x000fe20000000000 */
[----:B------:R-:W-:Y:S01]  /*0df0*/  IMAD R31, R4, R8, R31 ;  /* 0x00000008041f7224 */ /* 0x000fe200078e021f */
[C---:B------:R-:W-:Y:S01]  /*0e00*/  LOP3.LUT R147, R0.reuse, 0x78, RZ, 0xfc, !PT ;  /* 0x0000007800937812 */ /* 0x040fe200078efcff */
[----:B------:R-:W-:Y:S01]  /*0e10*/  IMAD.MOV R16, RZ, RZ, -R16 ;  /* 0x000000ffff107224 */ /* 0x000fe200078e0a10 */
[----:B------:R-:W-:Y:S01]  /*0e20*/  LOP3.LUT R141, R0, 0x90, RZ, 0xfc, !PT ;  /* 0x00000090008d7812 */ /* 0x000fe200078efcff */
[----:B------:R-:W-:Y:S01]  /*0e30*/  IMAD R43, R4, R10, R43 ;  /* 0x0000000a042b7224 */ /* 0x000fe200078e022b */
        /* <DEDUP_REMOVED lines=46> */
[----:B------:R-:W-:-:S02]  /*1120*/  LOP3.LUT R114, R0, 0xcc, RZ, 0xfc, !PT ;  /* 0x000000cc00727812 */ /* 0x000fc400078efcff */
[----:B------:R-:W-:Y:S01]  /*1130*/  LOP3.LUT R120, R0, 0xc0, RZ, 0xfc, !PT ;  /* 0x000000c000787812 */ /* 0x000fe200078efcff */
[----:B------:R-:W-:Y:S01]  /*1140*/  IMAD.MOV R8, RZ, RZ, -R8 ;  /* 0x000000ffff087224 */ /* 0x000fe200078e0a08 */
[----:B------:R-:W-:Y:S01]  /*1150*/  IABS R101, R126 ;  /* 0x0000007e00657213 */ /* 0x000fe20000000000 */
[----:B------:R-:W-:Y:S01]  /*1160*/  IMAD.HI.U32 R16, R2, R69, RZ ;  /* 0x0000004502107227 */ /* 0x000fe200078e00ff */
[----:B------:R-:W-:Y:S02]  /*1170*/  IABS R113, R114 ;  /* 0x0000007200717213 */ /* 0x000fe40000000000 */
[C---:B------:R-:W-:Y:S01]  /*1180*/  LOP3.LUT R108, R0.reuse, 0xd8, RZ, 0xfc, !PT ;  /* 0x000000d8006c7812 */ /* 0x040fe200078efcff */
[----:B------:R-:W-:Y:S01]  /*1190*/  IMAD.MOV R10, RZ, RZ, -R10 ;  /* 0x000000ffff0a7224 */ /* 0x000fe200078e0a0a */
[----:B------:R-:W-:Y:S01]  /*11a0*/  IABS R107, R120 ;  /* 0x00000078006b7213 */ /* 0x000fe20000000000 */
[----:B------:R-:W-:Y:S01]  /*11b0*/  IMAD.MOV R14, RZ, RZ, -R14 ;  /* 0x000000ffff0e7224 */ /* 0x000fe200078e0a0e */
[----:B------:R-:W-:Y:S01]  /*11c0*/  LOP3.LUT R116, R0, 0xc8, RZ, 0xfc, !PT ;  /* 0x000000c800747812 */ /* 0x000fe200078efcff */
[C---:B------:R-:W-:Y:S01]  /*11d0*/  IMAD R51, R4.reuse, R8, R51 ;  /* 0x0000000804337224 */ /* 0x040fe200078e0233 */
[----:B------:R-:W-:Y:S01]  /*11e0*/  IABS R119, R108 ;  /* 0x0000006c00777213 */ /* 0x000fe20000000000 */
[----:B------:R-:W-:Y:S01]  /*11f0*/  IMAD.MOV R16, RZ, RZ, -R16 ;  /* 0x000000ffff107224 */ /* 0x000fe200078e0a10 */
[----:B------:R-:W-:Y:S01]  /*1200*/  IABS R111, R116 ;  /* 0x00000074006f7213 */ /* 0x000fe20000000000 */
[----:B------:R-:W-:Y:S01]  /*1210*/  IMAD R63, R4, R10, R63 ;  /* 0x0000000a043f7224 */ /* 0x000fe200078e023f */
[----:B------:R-:W-:Y:S01]  /*1220*/  LOP3.LUT R104, R0, 0xe0, RZ, 0xfc, !PT ;  /* 0x000000e000687812 */ /* 0x000fe200078efcff */
[----:B------:R-:W-:Y:S01]  /*1230*/  IMAD.HI.U32 R8, R2, R61, RZ ;  /* 0x0000003d02087227 */ /* 0x000fe200078e00ff */
[----:B------:R-:W-:-:S02]  /*1240*/  LOP3.LUT R100, R0, 0xe8, RZ, 0xfc, !PT ;  /* 0x000000e800647812 */ /* 0x000fc400078efcff */
[----:B------:R-:W-:Y:S01]  /*1250*/  IABS R123, R104 ;  /* 0x00000068007b7213 */ /* 0x000fe20000000000 */
[----:B------:R-:W-:Y:S01]  /*1260*/  IMAD.HI.U32 R10, R2, R73, RZ ;  /* 0x00000049020a7227 */ /* 0x000fe200078e00ff */
[----:B------:R-:W-:Y:S02]  /*1270*/  IABS R127, R100 ;  /* 0x00000064007f7213 */ /* 0x000fe40000000000 */
[C---:B------:R-:W-:Y:S01]  /*1280*/  ISETP.GT.U32.AND P0, PT, R4.reuse, R9, PT ;  /* 0x000000090400720c */ /* 0x040fe20003f04070 */
[----:B------:R-:W-:Y:S01]  /*1290*/  IMAD R57, R4, R14, R57 ;  /* 0x0000000e04397224 */ /* 0x000fe200078e0239 */
[----:B------:R-:W-:Y:S01]  /*12a0*/  LOP3.LUT R90, R0, 0xfc, RZ, 0xfc, !PT ;  /* 0x000000fc005a7812 */ /* 0x000fe200078efcff */
[----:B------:R-:W-:Y:S01]  /*12b0*/  IMAD R69, R4, R16, R69 ;  /* 0x0000001004457224 */ /* 0x000fe200078e0245 */
[----:B------:R-:W-:Y:S01]  /*12c0*/  IABS R21, R175 ;  /* 0x000000af00157213 */ /* 0x000fe20000000000 */
[----:B------:R-:W-:Y:S01]  /*12d0*/  IMAD.HI.U32 R14, R2, R67, RZ ;  /* 0x00000043020e7227 */ /* 0x000fe200078e00ff */
[----:B------:R-:W-:-:S02]  /*12e0*/  IABS R137, R90 ;  /* 0x0000005a00897213 */ /* 0x000fc40000000000 */
[C---:B------:R-:W-:Y:S01]  /*12f0*/  ISETP.GT.U32.AND P4, PT, R4.reuse, R7, PT ;  /* 0x000000070400720c */ /* 0x040fe20003f84070 */
[----:B------:R-:W-:Y:S01]  /*1300*/  IMAD.MOV R8, RZ, RZ, -R8 ;  /* 0x000000ffff087224 */ /* 0x000fe200078e0a08 */
[----:B------:R-:W-:Y:S01]  /*1310*/  ISETP.GT.U32.AND P5, PT, R4, R11, PT ;  /* 0x0000000b0400720c */ /* 0x000fe20003fa4070 */
[----:B------:R-:W-:Y:S01]  /*1320*/  IMAD.HI.U32 R16, R2, R79, RZ ;  /* 0x0000004f02107227 */ /* 0x000fe200078e00ff */
[----:B------:R-:W-:Y:S02]  /*1330*/  ISETP.GT.U32.AND P2, PT, R4, R17, PT ;  /* 0x000000110400720c */ /* 0x000fe40003f44070 */
[----:B------:R-:W-:Y:S01]  /*1340*/  IABS R33, R168 ;  /* 0x000000a800217213 */ /* 0x000fe20000000000 */
[----:B------:R-:W-:Y:S01]  /*1350*/  IMAD.MOV R10, RZ, RZ, -R10 ;  /* 0x000000ffff0a7224 */ /* 0x000fe200078e0a0a */
[----:B------:R-:W-:Y:S01]  /*1360*/  IABS R39, R165 ;  /* 0x000000a500277213 */ /* 0x000fe20000000000 */
[----:B------:R-:W-:Y:S01]  /*1370*/  IMAD.MOV R14, RZ, RZ, -R14 ;  /* 0x000000ffff0e7224 */ /* 0x000fe200078e0a0e */
[----:B------:R-:W-:Y:S01]  /*1380*/  LOP3.LUT R162, R0, 0x44, RZ, 0xfc, !PT ;  /* 0x0000004400a27812 */ /* 0x000fe200078efcff */
[----:B------:R-:W-:Y:S01]  /*1390*/  IMAD R61, R4, R8, R61 ;  /* 0x00000008043d7224 */ /* 0x000fe200078e023d */
[----:B------:R-:W-:Y:S01]  /*13a0*/  LOP3.LUT R155, R0, 0x58, RZ, 0xfc, !PT ;  /* 0x00000058009b7812 */ /* 0x000fe200078efcff */
[----:B------:R-:W-:Y:S01]  /*13b0*/  IMAD.MOV R16, RZ, RZ, -R16 ;  /* 0x000000ffff107224 */ /* 0x000fe200078e0a10 */
[----:B------:R-:W-:Y:S01]  /*13c0*/  IABS R45, R162 ;  /* 0x000000a2002d7213 */ /* 0x000fe20000000000 */
[----:B------:R-:W-:Y:S01]  /*13d0*/  IMAD R73, R4, R10, R73 ;  /* 0x0000000a04497224 */ /* 0x000fe200078e0249 */
[----:B------:R-:W-:Y:S01]  /*13e0*/  IABS R55, R155 ;  /* 0x0000009b00377213 */ /* 0x000fe20000000000 */
[----:B------:R-:W-:Y:S01]  /*13f0*/  IMAD.HI.U32 R8, R2, R71, RZ ;  /* 0x0000004702087227 */ /* 0x000fe200078e00ff */
[C---:B------:R-:W-:Y:S01]  /*1400*/  LOP3.LUT R150, R0.reuse, 0x6c, RZ, 0xfc, !PT ;  /* 0x0000006c00967812 */ /* 0x040fe200078efcff */
[----:B------:R-:W-:Y:S01]  /*1410*/  STL [R1+0x134], R162 ;  /* 0x000134a201007387 */ /* 0x000fe20000100800 */
[----:B------:R-:W-:Y:S01]  /*1420*/  LOP3.LUT R145, R0, 0x80, RZ, 0xfc, !PT ;  /* 0x0000008000917812 */ /* 0x000fe200078efcff */
[----:B------:R-:W-:Y:S01]  /*1430*/  IMAD.HI.U32 R10, R2, R83, RZ ;  /* 0x00000053020a7227 */ /* 0x000fe200078e00ff */
[----:B------:R-:W-:Y:S01]  /*1440*/  IABS R65, R150 ;  /* 0x0000009600417213 */ /* 0x000fe20000000000 */
[----:B------:R-:W-:Y:S01]  /*1450*/  STL [R1+0x130], R161 ;  /* 0x000130a101007387 */ /* 0x000fe20000100800 */
[----:B------:R-:W-:Y:S01]  /*1460*/  IABS R75, R145 ;  /* 0x00000091004b7213 */ /* 0x000fe20000000000 */
[----:B------:R-:W-:Y:S01]  /*1470*/  IMAD R67, R4, R14, R67 ;  /* 0x0000000e04437224 */ /* 0x000fe200078e0243 */
[----:B------:R-:W-:Y:S01]  /*1480*/  LOP3.LUT R140, R0, 0x94, RZ, 0xfc, !PT ;  /* 0x00000094008c7812 */ /* 0x000fe200078efcff */
[----:B------:R-:W-:Y:S01]  /*1490*/  IMAD R79, R4, R16, R79 ;  /* 0x00000010044f7224 */ /* 0x000fe200078e024f */
[----:B------:R-:W-:Y:S01]  /*14a0*/  LOP3.LUT R132, R0, 0xa8, RZ, 0xfc, !PT ;  /* 0x000000a800847812 */ /* 0x000fe200078efcff */
[----:B------:R-:W-:Y:S01]  /*14b0*/  IMAD.HI.U32 R14, R2, R77, RZ ;  /* 0x0000004d020e7227 */ /* 0x000fe200078e00ff */
[----:B------:R-:W-:Y:S01]  /*14c0*/  IABS R85, R140 ;  /* 0x0000008c00557213 */ /* 0x000fe20000000000 */
[----:B------:R-:W-:Y:S01]  /*14d0*/  STL [R1+0x12c], R160 ;  /* 0x00012ca001007387 */ /* 0x000fe20000100800 */
[----:B------:R-:W-:Y:S01]  /*14e0*/  IABS R95, R132 ;  /* 0x00000084005f7213 */ /* 0x000fe20000000000 */
[----:B------:R-:W-:Y:S01]  /*14f0*/  IMAD.MOV R8, RZ, RZ, -R8 ;  /* 0x000000ffff087224 */ /* 0x000fe200078e0a08 */
[----:B------:R-:W-:Y:S01]  /*1500*/  LOP3.LUT R122, R0, 0xbc, RZ, 0xfc, !PT ;  /* 0x000000bc007a7812 */ /* 0x000fe200078efcff */
[----:B------:R-:W-:Y:S01]  /*1510*/  IMAD.HI.U32 R16, R2, R89, RZ ;  /* 0x0000005902107227 */ /* 0x000fe200078e00ff */
[C---:B------:R-:W-:Y:S01]  /*1520*/  LOP3.LUT R110, R0.reuse, 0xd4, RZ, 0xfc, !PT ;  /* 0x000000d4006e7812 */ /* 0x040fe200078efcff */
[----:B------:R-:W-:Y:S01]  /*1530*/  STL [R1+0x128], R159 ;  /* 0x0001289f01007387 */ /* 0x000fe20000100800 */
[----:B------:R-:W-:Y:S01]  /*1540*/  IABS R105, R122 ;  /* 0x0000007a00697213 */ /* 0x000fe20000000000 */
[----:B------:R-:W-:Y:S01]  /*1550*/  IMAD.MOV R10, RZ, RZ, -R10 ;  /* 0x000000ffff0a7224 */ /* 0x000fe200078e0a0a */
[----:B------:R-:W-:Y:S01]  /*1560*/  LOP3.LUT R112, R0, 0xd0, RZ, 0xfc, !PT ;  /* 0x000000d000707812 */ /* 0x000fe200078efcff */
[----:B------:R-:W-:Y:S01]  /*1570*/  IMAD.MOV R14, RZ, RZ, -R14 ;  /* 0x000000ffff0e7224 */ /* 0x000fe200078e0a0e */
[----:B------:R-:W-:Y:S01]  /*1580*/  IABS R117, R110 ;  /* 0x0000006e00757213 */ /* 0x000fe20000000000 */
[----:B------:R-:W-:Y:S01]  /*1590*/  IMAD R71, R4, R8, R71 ;  /* 0x0000000804477224 */ /* 0x000fe200078e0247 */
[----:B------:R-:W-:Y:S01]  /*15a0*/  IABS R115, R112 ;  /* 0x0000007000737213 */ /* 0x000fe20000000000 */
        /* <DEDUP_REMOVED lines=23> */
[----:B------:R-:W-:Y:S02]  /*1720*/  STL [R1+0x118], R153 ;  /* 0x0001189901007387 */ /* 0x000fe40000100800 */
[----:B------:R-:W-:Y:S01]  /*1730*/  IABS R135, R20 ;  /* 0x0000001400877213 */ /* 0x000fe20000000000 */
[----:B------:R-:W-:Y:S01]  /*1740*/  IMAD.MOV R10, RZ, RZ, -R10 ;  /* 0x000000ffff0a7224 */ /* 0x000fe200078e0a0a */
[----:B------:R-:W-:Y:S01]  /*1750*/  STL [R1+0x114], R152 ;  /* 0x0001149801007387 */ /* 0x000fe20000100800 */
[----:B------:R-:W-:-:S02]  /*1760*/  IMAD.MOV R14, RZ, RZ, -R14 ;  /* 0x000000ffff0e7224 */ /* 0x000fc400078e0a0e */
[C---:B------:R-:W-:Y:S01]  /*1770*/  IMAD R81, R4.reuse, R8, R81 ;  /* 0x0000000804517224 */ /* 0x040fe200078e0251 */
[----:B------:R-:W-:Y:S01]  /*1780*/  STL [R1+0x110], R151 ;  /* 0x0001109701007387 */ /* 0x000fe20000100800 */
[----:B------:R-:W-:Y:S02]  /*1790*/  IMAD.MOV R16, RZ, RZ, -R16 ;  /* 0x000000ffff107224 */ /* 0x000fe400078e0a10 */
[----:B------:R-:W-:Y:S01]  /*17a0*/  IMAD R93, R4, R10, R93 ;  /* 0x0000000a045d7224 */ /* 0x000fe200078e025d */
[----:B------:R-:W-:Y:S01]  /*17b0*/  STL [R1+0x10c], R150 ;  /* 0x00010c9601007387 */ /* 0x000fe20000100800 */
[----:B------:R-:W-:-:S03]  /*17c0*/  IMAD.HI.U32 R8, R2, R91, RZ ;  /* 0x0000005b02087227 */ /* 0x000fc600078e00ff */
[----:B------:R-:W-:Y:S01]  /*17d0*/  STL [R1+0x108], R149 ;  /* 0x0001089501007387 */ /* 0x000fe20000100800 */
[----:B------:R-:W-:-:S03]  /*17e0*/  IMAD.HI.U32 R10, R2, R103, RZ ;  /* 0x00000067020a7227 */ /* 0x000fc600078e00ff */
[----:B------:R-:W-:Y:S01]  /*17f0*/  STL [R1+0x104], R148 ;  /* 0x0001049401007387 */ /* 0x000fe20000100800 */
[C---:B------:R-:W-:Y:S02]  /*1800*/  IMAD R87, R4.reuse, R14, R87 ;  /* 0x0000000e04577224 */ /* 0x040fe400078e0257 */
[----:B------:R-:W-:Y:S01]  /*1810*/  IMAD R99, R4, R16, R99 ;  /* 0x0000001004637224 */ /* 0x000fe200078e0263 */
[----:B------:R-:W-:Y:S01]  /*1820*/  STL [R1+0x100], R147 ;  /* 0x0001009301007387 */ /* 0x000fe20000100800 */
[----:B------:R-:W-:-:S03]  /*1830*/  IMAD.HI.U32 R14, R2, R97, RZ ;  /* 0x00000061020e7227 */ /* 0x000fc600078e00ff */
[----:B------:R-:W-:Y:S01]  /*1840*/  STL [R1+0xfc], R146 ;  /* 0x0000fc9201007387 */ /* 0x000fe20000100800 */
[----:B------:R-:W-:Y:S02]  /*1850*/  IMAD.MOV R8, RZ, RZ, -R8 ;  /* 0x000000ffff087224 */ /* 0x000fe400078e0a08 */
[----:B------:R-:W-:Y:S01]  /*1860*/  IMAD.HI.U32 R16, R2, R109, RZ ;  /* 0x0000006d02107227 */ /* 0x000fe200078e00ff */
[----:B------:R-:W-:Y:S03]  /*1870*/  STL [R1+0xf8], R145 ;  /* 0x0000f89101007387 */ /* 0x000fe60000100800 */
[----:B------:R-:W-:Y:S01]  /*1880*/  IMAD.MOV R10, RZ, RZ, -R10 ;  /* 0x000000ffff0a7224 */ /* 0x000fe200078e0a0a */
[----:B------:R-:W-:Y:S01]  /*1890*/  STL [R1+0xf4], R144 ;  /* 0x0000f49001007387 */ /* 0x000fe20000100800 */
[----:B------:R-:W-:Y:S02]  /*18a0*/  IMAD.MOV R14, RZ, RZ, -R14 ;  /* 0x000000ffff0e7224 */ /* 0x000fe400078e0a0e */
[----:B------:R-:W-:Y:S01]  /*18b0*/  IMAD R91, R4, R8, R91 ;  /* 0x00000008045b7224 */ /* 0x000fe200078e025b */
[----:B------:R-:W-:Y:S01]  /*18c0*/  STL [R1+0xf0], R143 ;  /* 0x0000f08f01007387 */ /* 0x000fe20000100800 */
[----:B------:R-:W-:-:S02]  /*18d0*/  IMAD.MOV R16, RZ, RZ, -R16 ;  /* 0x000000ffff107224 */ /* 0x000fc400078e0a10 */
        /* <DEDUP_REMOVED lines=12> */
[----:B------:R-:W-:Y:S01]  /*19a0*/  IMAD.MOV R16, RZ, RZ, -R10 ;  /* 0x000000ffff107224 */ /* 0x000fe200078e0a0a */
[----:B------:R-:W-:Y:S01]  /*19b0*/  STL [R1+0xd4], R136 ;  /* 0x0000d48801007387 */ /* 0x000fe20000100800 */
[----:B------:R-:W-:-:S03]  /*19c0*/  IMAD.HI.U32 R10, R2, R119, RZ ;  /* 0x00000077020a7227 */ /* 0x000fc600078e00ff */
[----:B------:R-:W-:Y:S01]  /*19d0*/  STL [R1+0xd0], R134 ;  /* 0x0000d08601007387 */ /* 0x000fe20000100800 */
[----:B------:R-:W-:Y:S02]  /*19e0*/  IMAD.MOV R14, RZ, RZ, -R14 ;  /* 0x000000ffff0e7224 */ /* 0x000fe400078e0a0e */
[----:B------:R-:W-:Y:S01]  /*19f0*/  IMAD R101, R4, R8, R101 ;  /* 0x0000000804657224 */ /* 0x000fe200078e0265 */
[----:B------:R-:W-:Y:S01]  /*1a00*/  STL [R1+0xcc], R132 ;  /* 0x0000cc8401007387 */ /* 0x000fe20000100800 */
[----:B------:R-:W-:-:S03]  /*1a10*/  IMAD.HI.U32 R8, R2, R111, RZ ;  /* 0x0000006f02087227 */ /* 0x000fc600078e00ff */
[----:B------:R-:W-:Y:S01]  /*1a20*/  STL [R1+0xc8], R130 ;  /* 0x0000c88201007387 */ /* 0x000fe20000100800 */
[----:B------:R-:W-:Y:S02]  /*1a30*/  IMAD.MOV R10, RZ, RZ, -R10 ;  /* 0x000000ffff0a7224 */ /* 0x000fe400078e0a0a */
[C---:B------:R-:W-:Y:S01]  /*1a40*/  IMAD R107, R4.reuse, R14, R107 ;  /* 0x0000000e046b7224 */ /* 0x040fe200078e026b */
[----:B------:R-:W-:Y:S01]  /*1a50*/  STL [R1+0xc4], R128 ;  /* 0x0000c48001007387 */ /* 0x000fe20000100800 */
[----:B------:R-:W-:Y:S02]  /*1a60*/  IMAD.MOV R14, RZ, RZ, -R8 ;  /* 0x000000ffff0e7224 */ /* 0x000fe400078e0a08 */
[----:B------:R-:W-:Y:S01]  /*1a70*/  IMAD R119, R4, R10, R119 ;  /* 0x0000000a04777224 */ /* 0x000fe200078e0277 */
[----:B------:R-:W-:Y:S01]  /*1a80*/  STL [R1+0xc0], R126 ;  /* 0x0000c07e01007387 */ /* 0x000fe20000100800 */
[----:B------:R-:W-:-:S03]  /*1a90*/  IMAD.HI.U32 R10, R2, R123, RZ ;  /* 0x0000007b020a7227 */ /* 0x000fc600078e00ff */
[----:B------:R-:W-:Y:S01]  /*1aa0*/  STL [R1+0xbc], R124 ;  /* 0x0000bc7c01007387 */ /* 0x000fe20000100800 */
[----:B------:R-:W-:Y:S02]  /*1ab0*/  IMAD R111, R4, R14, R111 ;  /* 0x0000000e046f7224 */ /* 0x000fe400078e026f */
[----:B------:R-:W-:Y:S01]  /*1ac0*/  IMAD.MOV R14, RZ, RZ, -R10 ;  /* 0x000000ffff0e7224 */ /* 0x000fe200078e0a0a */
[----:B------:R-:W-:Y:S01]  /*1ad0*/  STL [R1+0xb8], R122 ;  /* 0x0000b87a01007387 */ /* 0x000fe20000100800 */
[----:B------:R-:W-:-:S03]  /*1ae0*/  IMAD.HI.U32 R10, R2, R127, RZ ;  /* 0x0000007f020a7227 */ /* 0x000fc600078e00ff */
[----:B------:R-:W-:Y:S01]  /*1af0*/  STL [R1+0xb4], R120 ;  /* 0x0000b47801007387 */ /* 0x000fe20000100800 */
[----:B------:R-:W-:Y:S02]  /*1b00*/  IMAD.MOV R10, RZ, RZ, -R10 ;  /* 0x000000ffff0a7224 */ /* 0x000fe400078e0a0a */
[----:B------:R-:W-:Y:S01]  /*1b10*/  IMAD.HI.U32 R12, R2, R21, RZ ;  /* 0x00000015020c7227 */ /* 0x000fe200078e00ff */
[----:B------:R-:W-:Y:S03]  /*1b20*/  STL [R1+0xb0], R118 ;  /* 0x0000b07601007387 */ /* 0x000fe60000100800 */
[----:B------:R-:W-:Y:S01]  /*1b30*/  IMAD R127, R4, R10, R127 ;  /* 0x0000000a047f7224 */ /* 0x000fe200078e027f */
[----:B------:R-:W-:Y:S01]  /*1b40*/  STL [R1+0xac], R116 ;  /* 0x0000ac7401007387 */ /* 0x000fe20000100800 */
[----:B------:R-:W-:-:S03]  /*1b50*/  IMAD.HI.U32 R10, R2, R137, RZ ;  /* 0x00000089020a7227 */ /* 0x000fc600078e00ff */
[----:B------:R-:W-:Y:S01]  /*1b60*/  STL [R1+0xa8], R114 ;  /* 0x0000a87201007387 */ /* 0x000fe20000100800 */
[----:B------:R-:W-:Y:S01]  /*1b70*/  @!P0 IMAD.IADD R9, R9, 0x1, -R4 ;  /* 0x0000000109098824 */ /* 0x000fe200078e0a04 */
[C---:B------:R-:W-:Y:S01]  /*1b80*/  ISETP.GT.U32.AND P0, PT, R4.reuse, R13, PT ;  /* 0x0000000d0400720c */ /* 0x040fe20003f04070 */
[----:B------:R-:W-:Y:S01]  /*1b90*/  IMAD.MOV R12, RZ, RZ, -R12 ;  /* 0x000000ffff0c7224 */ /* 0x000fe200078e0a0c */
[----:B------:R-:W-:Y:S01]  /*1ba0*/  STL [R1+0xa4], R112 ;  /* 0x0000a47001007387 */ /* 0x000fe20000100800 */
[----:B------:R-:W-:Y:S01]  /*1bb0*/  IMAD.MOV R10, RZ, RZ, -R10 ;  /* 0x000000ffff0a7224 */ /* 0x000fe200078e0a0a */
[C---:B------:R-:W-:Y:S01]  /*1bc0*/  ISETP.GT.U32.AND P3, PT, R4.reuse, R9, PT ;  /* 0x000000090400720c */ /* 0x040fe20003f64070 */
[C---:B------:R-:W-:Y:S01]  /*1bd0*/  IMAD R15, R4.reuse, R12, R21 ;  /* 0x0000000c040f7224 */ /* 0x040fe200078e0215 */
[----:B------:R-:W-:Y:S01]  /*1be0*/  IABS R21, R173 ;  /* 0x000000ad00157213 */ /* 0x000fe20000000000 */
[C---:B------:R-:W-:Y:S01]  /*1bf0*/  IMAD R137, R4.reuse, R10, R137 ;  /* 0x0000000a04897224 */ /* 0x040fe200078e0289 */
[----:B------:R-:W-:Y:S01]  /*1c00*/  STL [R1+0xa0], R110 ;  /* 0x0000a06e01007387 */ /* 0x000fe20000100800 */
[C---:B------:R-:W-:Y:S01]  /*1c10*/  IMAD R29, R4.reuse, R18, R29 ;  /* 0x00000012041d7224 */ /* 0x040fe200078e021d */
[----:B------:R-:W-:Y:S01]  /*1c20*/  ISETP.GT.U32.AND P1, PT, R4, R15, PT ;  /* 0x0000000f0400720c */ /* 0x000fe20003f24070 */
[----:B------:R-:W-:Y:S01]  /*1c30*/  IMAD.HI.U32 R12, R2, R21, RZ ;  /* 0x00000015020c7227 */ /* 0x000fe200078e00ff */
[----:B------:R-:W-:Y:S01]  /*1c40*/  ISETP.GT.U32.AND P6, PT, R4, R137, PT ;  /* 0x000000890400720c */ /* 0x000fe20003fc4070 */
[----:B------:R-:W-:Y:S02]  /*1c50*/  STL [R1+0x9c], R108 ;  /* 0x00009c6c01007387 */ /* 0x000fe40000100800 */
[----:B------:R-:W-:-:S02]  /*1c60*/  IMAD.MOV R12, RZ, RZ, -R12 ;  /* 0x000000ffff0c7224 */ /* 0x000fc400078e0a0c */
[--C-:B------:R-:W-:Y:S01]  /*1c70*/  @!P3 IMAD.IADD R9, R9, 0x1, -R4.reuse ;  /* 0x000000010909b824 */ /* 0x100fe200078e0a04 */
[C---:B------:R-:W-:Y:S01]  /*1c80*/  ISETP.GT.U32.AND P3, PT, R4.reuse, R25, PT ;  /* 0x000000190400720c */ /* 0x040fe20003f64070 */
[--C-:B------:R-:W-:Y:S01]  /*1c90*/  @!P4 IMAD.IADD R7, R7, 0x1, -R4.reuse ;  /* 0x000000010707c824 */ /* 0x100fe200078e0a04 */
[C---:B------:R-:W-:Y:S01]  /*1ca0*/  ISETP.GT.U32.AND P4, PT, R4.reuse, R27, PT ;  /* 0x0000001b0400720c */ /* 0x040fe20003f84070 */
[--C-:B------:R-:W-:Y:S01]  /*1cb0*/  @!P5 IMAD.IADD R11, R11, 0x1, -R4.reuse ;  /* 0x000000010b0bd824 */ /* 0x100fe200078e0a04 */
[C---:B------:R-:W-:Y:S01]  /*1cc0*/  ISETP.GT.U32.AND P5, PT, R4.reuse, R29, PT ;  /* 0x0000001d0400720c */ /* 0x040fe20003fa4070 */
[----:B------:R-:W-:Y:S01]  /*1cd0*/  IMAD R19, R4, R12, R21 ;  /* 0x0000000c04137224 */ /* 0x000fe200078e0215 */
[----:B------:R-:W-:Y:S01]  /*1ce0*/  STL [R1+0x98], R106 ;  /* 0x0000986a01007387 */ /* 0x000fe20000100800 */
[--C-:B------:R-:W-:Y:S02]  /*1cf0*/  @!P6 IMAD.IADD R137, R137, 0x1, -R4.reuse ;  /* 0x000000018989e824 */ /* 0x100fe400078e0a04 */
[----:B------:R-:W-:Y:S01]  /*1d00*/  IMAD.HI.U32 R12, R2, R33, RZ ;  /* 0x00000021020c7227 */ /* 0x000fe200078e00ff */
[C---:B------:R-:W-:Y:S01]  /*1d10*/  ISETP.GT.U32.AND P6, PT, R4.reuse, R19, PT ;  /* 0x000000130400720c */ /* 0x040fe20003fc4070 */
[----:B------:R-:W-:Y:S02]  /*1d20*/  STL [R1+0x94], R104 ;  /* 0x0000946801007387 */ /* 0x000fe40000100800 */
[--C-:B------:R-:W-:Y:S01]  /*1d30*/  @!P0 IMAD.IADD R13, R13, 0x1, -R4.reuse ;  /* 0x000000010d0d8824 */ /* 0x100fe200078e0a04 */
[C---:B------:R-:W-:Y:S01]  /*1d40*/  ISETP.GT.U32.AND P0, PT, R4.reuse, R31, PT ;  /* 0x0000001f0400720c */ /* 0x040fe20003f04070 */
[----:B------:R-:W-:Y:S01]  /*1d50*/  @!P2 IMAD.IADD R17, R17, 0x1, -R4 ;  /* 0x000000011111a824 */ /* 0x000fe200078e0a04 */
[C---:B------:R-:W-:Y:S01]  /*1d60*/  ISETP.GT.U32.AND P2, PT, R4.reuse, R35, PT ;  /* 0x000000230400720c */ /* 0x040fe20003f44070 */
[----:B------:R-:W-:Y:S01]  /*1d70*/  IMAD.MOV R12, RZ, RZ, -R12 ;  /* 0x000000ffff0c7224 */ /* 0x000fe200078e0a0c */
[----:B------:R-:W-:Y:S01]  /*1d80*/  STL [R1+0x90], R102 ;  /* 0x0000906601007387 */ /* 0x000fe20000100800 */
        /* <DEDUP_REMOVED lines=8> */
[----:B------:R-:W-:-:S02]  /*1e10*/  @!P1 IMAD.IADD R15, R15, 0x1, -R4 ;  /* 0x000000010f0f9824 */ /* 0x000fc400078e0a04 */
[--C-:B------:R-:W-:Y:S01]  /*1e20*/  @!P6 IMAD.IADD R19, R19, 0x1, -R4.reuse ;  /* 0x000000011313e824 */ /* 0x100fe200078e0a04 */
[C---:B------:R-:W-:Y:S01]  /*1e30*/  ISETP.GT.U32.AND P1, PT, R4.reuse, R33, PT ;  /* 0x000000210400720c */ /* 0x040fe20003f24070 */
        /* <DEDUP_REMOVED lines=8> */
[----:B------:R-:W-:Y:S01]  /*1ec0*/  @!P5 IMAD.IADD R13, R13, 0x1, -R4 ;  /* 0x000000010d0dd824 */ /* 0x000fe200078e0a04 */
[----:B------:R-:W-:Y:S01]  /*1ed0*/  ISETP.GT.U32.AND P5, PT, R4, R29, PT ;  /* 0x0000001d0400720c */ /* 0x000fe20003fa4070 */
[----:B------:R-:W-:Y:S01]  /*1ee0*/  IMAD.HI.U32 R18, R2, R39, RZ ;  /* 0x0000002702127227 */ /* 0x000fe200078e00ff */
[----:B------:R-:W-:Y:S01]  /*1ef0*/  ISETP.GT.U32.AND P6, PT, R4, R137, PT ;  /* 0x000000890400720c */ /* 0x000fe20003fc4070 */
[----:B------:R-:W-:Y:S02]  /*1f00*/  STL [R1+0x88], R98 ;  /* 0x0000886201007387 */ /* 0x000fe40000100800 */
[----:B------:R-:W-:-:S02]  /*1f10*/  IMAD.MOV R18, RZ, RZ, -R18 ;  /* 0x000000ffff127224 */ /* 0x000fc400078e0a12 */
[--C-:B------:R-:W-:Y:S01]  /*1f20*/  @!P1 IMAD.IADD R33, R33, 0x1, -R4.reuse ;  /* 0x0000000121219824 */ /* 0x100fe200078e0a04 */
[----:B------:R-:W-:Y:S01]  /*1f30*/  ISETP.GT.U32.AND P1, PT, R4, R17, PT ;  /* 0x000000110400720c */ /* 0x000fe20003f24070 */
[----:B------:R-:W-:Y:S01]  /*1f40*/  IMAD.HI.U32 R12, R2, R45, RZ ;  /* 0x0000002d020c7227 */ /* 0x000fe200078e00ff */
[----:B------:R-:W-:Y:S03]  /*1f50*/  STL [R1+0x84], R96 ;  /* 0x0000846001007387 */ /* 0x000fe60000100800 */
[C---:B------:R-:W-:Y:S01]  /*1f60*/  IMAD R39, R4.reuse, R18, R39 ;  /* 0x0000001204277224 */ /* 0x040fe200078e0227 */
[----:B------:R-:W-:Y:S01]  /*1f70*/  STL [R1+0x78], R90 ;  /* 0x0000785a01007387 */ /* 0x000fe20000100800 */
        /* <DEDUP_REMOVED lines=10> */
[----:B------:R-:W-:Y:S01]  /*2020*/  @!P5 IMAD.IADD R29, R29, 0x1, -R4 ;  /* 0x000000011d1dd824 */ /* 0x000fe200078e0a04 */
[C---:B------:R-:W-:Y:S01]  /*2030*/  ISETP.GT.U32.AND P5, PT, R4.reuse, R43, PT ;  /* 0x0000002b0400720c */ /* 0x040fe20003fa4070 */
[----:B------:R-:W-:Y:S01]  /*2040*/  IMAD R45, R4, R12, R45 ;  /* 0x0000000c042d7224 */ /* 0x000fe200078e022d */
[----:B------:R-:W-:Y:S01]  /*2050*/  STL [R1+0x7c], R20 ;  /* 0x00007c1401007387 */ /* 0x000fe20000100800 */
[----:B------:R-:W-:-:S04]  /*2060*/  IMAD.HI.U32 R12, R2, R55, RZ ;  /* 0x00000037020c7227 */ /* 0x000fc800078e00ff */
[----:B------:R-:W-:Y:S02]  /*2070*/  IMAD.MOV R12, RZ, RZ, -R12 ;  /* 0x000000ffff0c7224 */ /* 0x000fe400078e0a0c */
[--C-:B------:R-:W-:Y:S01]  /*2080*/  @!P1 IMAD.IADD R17, R17, 0x1, -R4.reuse ;  /* 0x0000000111119824 */ /* 0x100fe200078e0a04 */
[C---:B------:R-:W-:Y:S01]  /*2090*/  ISETP.GT.U32.AND P1, PT, R4.reuse, R33, PT ;  /* 0x000000210400720c */ /* 0x040fe20003f24070 */
[C---:B------:R-:W-:Y:S02]  /*20a0*/  IMAD R55, R4.reuse, R12, R55 ;  /* 0x0000000c04377224 */ /* 0x040fe400078e0237 */
        /* <DEDUP_REMOVED lines=27> */
[----:B------:R-:W-:Y:S01]  /*2260*/  ISETP.GT.U32.AND P1, PT, R4, R61, PT ;  /* 0x0000003d0400720c */ /* 0x000fe20003f24070 */
[----:B------:R-:W-:-:S02]  /*2270*/  @!P0 IMAD.IADD R59, R59, 0x1, -R4 ;  /* 0x000000013b3b8824 */ /* 0x000fc400078e0a04 */
[----:B------:R-:W-:Y:S01]  /*2280*/  @!P2 IMAD.IADD R39, R39, 0x1, -R4 ;  /* 0x000000012727a824 */ /* 0x000fe200078e0a04 */
[----:B------:R-:W-:Y:S01]  /*2290*/  ISETP.GT.U32.AND P0, PT, R4, R47, PT ;  /* 0x0000002f0400720c */ /* 0x000fe20003f04070 */
[----:B------:R-:W-:Y:S01]  /*22a0*/  IMAD.HI.U32 R12, R2, R65, RZ ;  /* 0x00000041020c7227 */ /* 0x000fe200078e00ff */
[----:B------:R-:W-:-:S03]  /*22b0*/  ISETP.GT.U32.AND P2, PT, R4, R51, PT ;  /* 0x000000330400720c */ /* 0x000fc60003f44070 */
[--C-:B------:R-:W-:Y:S01]  /*22c0*/  @!P3 IMAD.IADD R41, R41, 0x1, -R4.reuse ;  /* 0x000000012929b824 */ /* 0x100fe200078e0a04 */
[C---:B------:R-:W-:Y:S01]  /*22d0*/  ISETP.GT.U32.AND P3, PT, R4.reuse, R53, PT ;  /* 0x000000350400720c */ /* 0x040fe20003f64070 */
[--C-:B------:R-:W-:Y:S01]  /*22e0*/  @!P4 IMAD.IADD R43, R43, 0x1, -R4.reuse ;  /* 0x000000012b2bc824 */ /* 0x100fe200078e0a04 */
[C---:B------:R-:W-:Y:S01]  /*22f0*/  ISETP.GT.U32.AND P4, PT, R4.reuse, R55, PT ;  /* 0x000000370400720c */ /* 0x040fe20003f84070 */
[----:B------:R-:W-:Y:S01]  /*2300*/  @!P5 IMAD.IADD R45, R45, 0x1, -R4 ;  /* 0x000000012d2dd824 */ /* 0x000fe200078e0a04 */
[C---:B------:R-:W-:Y:S01]  /*2310*/  ISETP.GT.U32.AND P5, PT, R4.reuse, R57, PT ;  /* 0x000000390400720c */ /* 0x040fe20003fa4070 */
[----:B------:R-:W-:Y:S02]  /*2320*/  IMAD.MOV R12, RZ, RZ, -R12 ;  /* 0x000000ffff0c7224 */ /* 0x000fe400078e0a0c */
[----:B------:R-:W-:Y:S01]  /*2330*/  @!P6 IMAD.IADD R49, R49, 0x1, -R4 ;  /* 0x000000013131e824 */ /* 0x000fe200078e0a04 */
[C---:B------:R-:W-:Y:S01]  /*2340*/  ISETP.GT.U32.AND P6, PT, R4.reuse, R37, PT ;  /* 0x000000250400720c */ /* 0x040fe20003fc4070 */
[----:B------:R-:W-:-:S02]  /*2350*/  IMAD R65, R4, R12, R65 ;  /* 0x0000000c04417224 */ /* 0x000fc400078e0241 */
[----:B------:R-:W-:Y:S01]  /*2360*/  @!P1 IMAD.IADD R61, R61, 0x1, -R4 ;  /* 0x000000013d3d9824 */ /* 0x000fe200078e0a04 */
[----:B------:R-:W-:Y:S01]  /*2370*/  ISETP.GT.U32.AND P1, PT, R4, R49, PT ;  /* 0x000000310400720c */ /* 0x000fe20003f24070 */
[----:B------:R-:W-:-:S04]  /*2380*/  IMAD.HI.U32 R12, R2, R75, RZ ;  /* 0x0000004b020c7227 */ /* 0x000fc800078e00ff */
[--C-:B------:R-:W-:Y:S01]  /*2390*/  @!P0 IMAD.IADD R47, R47, 0x1, -R4.reuse ;  /* 0x000000012f2f8824 */ /* 0x100fe200078e0a04 */
[C---:B------:R-:W-:Y:S01]  /*23a0*/  ISETP.GT.U32.AND P0, PT, R4.reuse, R59, PT ;  /* 0x0000003b0400720c */ /* 0x040fe20003f04070 */
[----:B------:R-:W-:Y:S01]  /*23b0*/  @!P2 IMAD.IADD R51, R51, 0x1, -R4 ;  /* 0x000000013333a824 */ /* 0x000fe200078e0a04 */
[C---:B------:R-:W-:Y:S01]  /*23c0*/  ISETP.GT.U32.AND P2, PT, R4.reuse, R65, PT ;  /* 0x000000410400720c */ /* 0x040fe20003f44070 */
[----:B------:R-:W-:Y:S02]  /*23d0*/  IMAD.MOV R12, RZ, RZ, -R12 ;  /* 0x000000ffff0c7224 */ /* 0x000fe400078e0a0c */
[--C-:B------:R-:W-:Y:S01]  /*23e0*/  @!P3 IMAD.IADD R53, R53, 0x1, -R4.reuse ;  /* 0x000000013535b824 */ /* 0x100fe200078e0a04 */
[C---:B------:R-:W-:Y:S01]  /*23f0*/  ISETP.GT.U32.AND P3, PT, R4.reuse, R67, PT ;  /* 0x000000430400720c */ /* 0x040fe20003f64070 */
[--C-:B------:R-:W-:Y:S01]  /*2400*/  @!P4 IMAD.IADD R55, R55, 0x1, -R4.reuse ;  /* 0x000000013737c824 */ /* 0x100fe200078e0a04 */
[C---:B------:R-:W-:Y:S01]  /*2410*/  ISETP.GT.U32.AND P4, PT, R4.reuse, R69, PT ;  /* 0x000000450400720c */ /* 0x040fe20003f84070 */
[----:B------:R-:W-:Y:S01]  /*2420*/  @!P5 IMAD.IADD R57, R57, 0x1, -R4 ;  /* 0x000000013939d824 */ /* 0x000fe200078e0a04 */
[C---:B------:R-:W-:Y:S01]  /*2430*/  ISETP.GT.U32.AND P5, PT, R4.reuse, R71, PT ;  /* 0x000000470400720c */ /* 0x040fe20003fa4070 */
[----:B------:R-:W-:-:S02]  /*2440*/  IMAD R75, R4, R12, R75 ;  /* 0x0000000c044b7224 */ /* 0x000fc400078e024b */
[----:B------:R-:W-:-:S04]  /*2450*/  IMAD.HI.U32 R12, R2, R85, RZ ;  /* 0x00000055020c7227 */ /* 0x000fc800078e00ff */
[----:B------:R-:W-:Y:S02]  /*2460*/  IMAD.MOV R12, RZ, RZ, -R12 ;  /* 0x000000ffff0c7224 */ /* 0x000fe400078e0a0c */
[--C-:B------:R-:W-:Y:S01]  /*2470*/  @!P6 IMAD.IADD R37, R37, 0x1, -R4.reuse ;  /* 0x000000012525e824 */ /* 0x100fe200078e0a04 */
[C---:B------:R-:W-:Y:S01]  /*2480*/  ISETP.GT.U32.AND P6, PT, R4.reuse, R61, PT ;  /* 0x0000003d0400720c */ /* 0x040fe20003fc4070 */
        /* <DEDUP_REMOVED lines=59> */
[C---:B------:R-:W-:Y:S01]  /*2840*/  ISETP.GT.U32.AND P1, PT, R4.reuse, R91, PT ;  /* 0x0000005b0400720c */ /* 0x040fe20003f24070 */
[----:B------:R-:W-:-:S02]  /*2850*/  IMAD R113, R4, R16, R113 ;  /* 0x0000001004717224 */ /* 0x000fc400078e0271 */
[--C-:B------:R-:W-:Y:S01]  /*2860*/  @!P6 IMAD.IADD R87, R87, 0x1, -R4.reuse ;  /* 0x000000015757e824 */ /* 0x100fe200078e0a04 */
[C---:B------:R-:W-:Y:S01]  /*2870*/  ISETP.GT.U32.AND P6, PT, R4.reuse, R101, PT ;  /* 0x000000650400720c */ /* 0x040fe20003fc4070 */
[--C-:B------:R-:W-:Y:S01]  /*2880*/  @!P0 IMAD.IADD R89, R89, 0x1, -R4.reuse ;  /* 0x0000000159598824 */ /* 0x100fe200078e0a04 */
[C---:B------:R-:W-:Y:S01]  /*2890*/  ISETP.GT.U32.AND P0, PT, R4.reuse, R103, PT ;  /* 0x000000670400720c */ /* 0x040fe20003f04070 */
[----:B------:R-:W-:Y:S01]  /*28a0*/  @!P2 IMAD.IADD R93, R93, 0x1, -R4 ;  /* 0x000000015d5da824 */ /* 0x000fe200078e0a04 */
[----:B------:R-:W-:Y:S01]  /*28b0*/  ISETP.GT.U32.AND P2, PT, R4, R107, PT ;  /* 0x0000006b0400720c */ /* 0x000fe20003f44070 */
[----:B------:R-:W-:-:S04]  /*28c0*/  IMAD.HI.U32 R12, R2, R105, RZ ;  /* 0x00000069020c7227 */ /* 0x000fc800078e00ff */
[--C-:B------:R-:W-:Y:S01]  /*28d0*/  @!P3 IMAD.IADD R95, R95, 0x1, -R4.reuse ;  /* 0x000000015f5fb824 */ /* 0x100fe200078e0a04 */
[C---:B------:R-:W-:Y:S01]  /*28e0*/  ISETP.GT.U32.AND P3, PT, R4.reuse, R109, PT ;  /* 0x0000006d0400720c */ /* 0x040fe20003f64070 */
[--C-:B------:R-:W-:Y:S01]  /*28f0*/  @!P4 IMAD.IADD R97, R97, 0x1, -R4.reuse ;  /* 0x000000016161c824 */ /* 0x100fe200078e0a04 */
[C---:B------:R-:W-:Y:S01]  /*2900*/  ISETP.GT.U32.AND P4, PT, R4.reuse, R111, PT ;  /* 0x0000006f0400720c */ /* 0x040fe20003f84070 */
[----:B------:R-:W-:Y:S01]  /*2910*/  @!P5 IMAD.IADD R99, R99, 0x1, -R4 ;  /* 0x000000016363d824 */ /* 0x000fe200078e0a04 */
[C---:B------:R-:W-:Y:S01]  /*2920*/  ISETP.GT.U32.AND P5, PT, R4.reuse, R113, PT ;  /* 0x000000710400720c */ /* 0x040fe20003fa4070 */
[----:B------:R-:W-:Y:S02]  /*2930*/  IMAD.MOV R12, RZ, RZ, -R12 ;  /* 0x000000ffff0c7224 */ /* 0x000fe400078e0a0c */
[----:B------:R-:W-:Y:S02]  /*2940*/  @!P1 IMAD.IADD R91, R91, 0x1, -R4 ;  /* 0x000000015b5b9824 */ /* 0x000fe400078e0a04 */
[----:B------:R-:W-:-:S02]  /*2950*/  IMAD R105, R4, R12, R105 ;  /* 0x0000000c04697224 */ /* 0x000fc400078e0269 */
[--C-:B------:R-:W-:Y:S01]  /*2960*/  @!P6 IMAD.IADD R101, R101, 0x1, -R4.reuse ;  /* 0x000000016565e824 */ /* 0x100fe200078e0a04 */
[C---:B------:R-:W-:Y:S01]  /*2970*/  ISETP.GT.U32.AND P6, PT, R4.reuse, R89, PT ;  /* 0x000000590400720c */ /* 0x040fe20003fc4070 */
[--C-:B------:R-:W-:Y:S01]  /*2980*/  @!P0 IMAD.IADD R103, R103, 0x1, -R4.reuse ;  /* 0x0000000167678824 */ /* 0x100fe200078e0a04 */
[C---:B------:R-:W-:Y:S01]  /*2990*/  ISETP.GT.U32.AND P1, PT, R4.reuse, R105, PT ;  /* 0x000000690400720c */ /* 0x040fe20003f24070 */
        /* <DEDUP_REMOVED lines=12> */
[----:B------:R-:W-:Y:S02]  /*2a60*/  IMAD.MOV R12, RZ, RZ, -R12 ;  /* 0x000000ffff0c7224 */ /* 0x000fe400078e0a0c */
[----:B------:R-:W-:Y:S02]  /*2a70*/  IMAD R117, R4, R8, R117 ;  /* 0x0000000804757224 */ /* 0x000fe400078e0275 */
[----:B------:R-:W-:-:S04]  /*2a80*/  IMAD.HI.U32 R8, R2, R121, RZ ;  /* 0x0000007902087227 */ /* 0x000fc800078e00ff */
[--C-:B------:R-:W-:Y:S01]  /*2a90*/  @!P1 IMAD.IADD R105, R105, 0x1, -R4.reuse ;  /* 0x0000000169699824 */ /* 0x100fe200078e0a04 */
[C---:B------:R-:W-:Y:S01]  /*2aa0*/  ISETP.GT.U32.AND P1, PT, R4.reuse, R93, PT ;  /* 0x0000005d0400720c */ /* 0x040fe20003f24070 */
[C---:B------:R-:W-:Y:S02]  /*2ab0*/  IMAD R115, R4.reuse, R12, R115 ;  /* 0x0000000c04737224 */ /* 0x040fe400078e0273 */
        /* <DEDUP_REMOVED lines=13> */
[----:B------:R-:W-:-:S04]  /*2b90*/  IMAD.HI.U32 R12, R2, R129, RZ ;  /* 0x00000081020c7227 */ /* 0x000fc800078e00ff */
[----:B------:R-:W-:Y:S02]  /*2ba0*/  IMAD.MOV R8, RZ, RZ, -R8 ;  /* 0x000000ffff087224 */ /* 0x000fe400078e0a08 */
[----:B------:R-:W-:Y:S02]  /*2bb0*/  IMAD.MOV R12, RZ, RZ, -R12 ;  /* 0x000000ffff0c7224 */ /* 0x000fe400078e0a0c */
[----:B------:R-:W-:Y:S01]  /*2bc0*/  @!P1 IMAD.IADD R93, R93, 0x1, -R4 ;  /* 0x000000015d5d9824 */ /* 0x000fe200078e0a04 */
[C---:B------:R-:W-:Y:S01]  /*2bd0*/  ISETP.GT.U32.AND P1, PT, R4.reuse, R105, PT ;  /* 0x000000690400720c */ /* 0x040fe20003f24070 */
[C---:B------:R-:W-:Y:S02]  /*2be0*/  IMAD R123, R4.reuse, R14, R123 ;  /* 0x0000000e047b7224 */ /* 0x040fe400078e027b */
[C---:B------:R-:W-:Y:S02]  /*2bf0*/  IMAD R125, R4.reuse, R8, R125 ;  /* 0x00000008047d7224 */ /* 0x040fe400078e027d */
        /* <DEDUP_REMOVED lines=15> */
[----:B------:R-:W-:Y:S02]  /*2cf0*/  IMAD R88, R5, 0x40, R92 ;  /* 0x0000004005587824 */ /* 0x000fe400078e025c */
[----:B------:R-:W-:-:S02]  /*2d00*/  IMAD R131, R4, R8, R131 ;  /* 0x0000000804837224 */ /* 0x000fc400078e0283 */
[--C-:B------:R-:W-:Y:S01]  /*2d10*/  @!P1 IMAD.IADD R105, R105, 0x1, -R4.reuse ;  /* 0x0000000169699824 */ /* 0x100fe200078e0a04 */
[C---:B------:R-:W-:Y:S01]  /*2d20*/  ISETP.GT.U32.AND P1, PT, R4.reuse, R119, PT ;  /* 0x000000770400720c */ /* 0x040fe20003f24070 */
[--C-:B------:R-:W-:Y:S01]  /*2d30*/  @!P6 IMAD.IADD R113, R113, 0x1, -R4.reuse ;  /* 0x000000017171e824 */ /* 0x100fe200078e0a04 */
[C---:B------:R-:W-:Y:S01]  /*2d40*/  ISETP.GT.U32.AND P6, PT, R4.reuse, R127, PT ;  /* 0x0000007f0400720c */ /* 0x040fe20003fc4070 */
[--C-:B------:R-:W-:Y:S01]  /*2d50*/  @!P0 IMAD.IADD R117, R117, 0x1, -R4.reuse ;  /* 0x0000000175758824 */ /* 0x100fe200078e0a04 */
[----:B------:R-:W-:Y:S01]  /*2d60*/  ISETP.GT.U32.AND P0, PT, R4, R131, PT ;  /* 0x000000830400720c */ /* 0x000fe20003f04070 */
[--C-:B------:R-:W-:Y:S01]  /*2d70*/  @!P2 IMAD.IADD R121, R121, 0x1, -R4.reuse ;  /* 0x000000017979a824 */ /* 0x100fe200078e0a04 */
[----:B------:R-:W-:Y:S01]  /*2d80*/  IABS R12, R88 ;  /* 0x00000058000c7213 */ /* 0x000fe20000000000 */
[----:B------:R-:W-:Y:S01]  /*2d90*/  IMAD.HI.U32 R5, R2, R133, RZ ;  /* 0x0000008502057227 */ /* 0x000fe200078e00ff */
[----:B------:R-:W-:Y:S03]  /*2da0*/  STL [R1+0x70], R88 ;  /* 0x0000705801007387 */ /* 0x000fe60000100800 */
[--C-:B------:R-:W-:Y:S01]  /*2db0*/  @!P3 IMAD.IADD R123, R123, 0x1, -R4.reuse ;  /* 0x000000017b7bb824 */ /* 0x100fe200078e0a04 */
[C---:B------:R-:W-:Y:S01]  /*2dc0*/  ISETP.GT.U32.AND P3, PT, R4.reuse, R115, PT ;  /* 0x000000730400720c */ /* 0x040fe20003f64070 */
[--C-:B------:R-:W-:Y:S01]  /*2dd0*/  @!P4 IMAD.IADD R125, R125, 0x1, -R4.reuse ;  /* 0x000000017d7dc824 */ /* 0x100fe200078e0a04 */
[C---:B------:R-:W-:Y:S01]  /*2de0*/  ISETP.GT.U32.AND P4, PT, R4.reuse, R117, PT ;  /* 0x000000750400720c */ /* 0x040fe20003f84070 */
[----:B------:R-:W-:Y:S01]  /*2df0*/  @!P5 IMAD.IADD R129, R129, 0x1, -R4 ;  /* 0x000000018181d824 */ /* 0x000fe200078e0a04 */
[----:B------:R-:W-:Y:S01]  /*2e00*/  ISETP.GT.U32.AND P5, PT, R4, R121, PT ;  /* 0x000000790400720c */ /* 0x000fe20003fa4070 */
[----:B------:R-:W-:Y:S01]  /*2e10*/  IMAD.MOV R5, RZ, RZ, -R5 ;  /* 0x000000ffff057224 */ /* 0x000fe200078e0a05 */
[----:B------:R1:W-:Y:S01]  /*2e20*/  STL [R1+0x13c], R0 ;  /* 0x00013c0001007387 */ /* 0x0003e20000100800 */
[----:B------:R-:W-:-:S02]  /*2e30*/  IMAD.MOV.U32 R8, RZ, RZ, R12 ;  /* 0x000000ffff087224 */ /* 0x000fc400078e000c */
[----:B------:R-:W-:Y:S01]  /*2e40*/  IMAD R133, R4, R5, R133 ;  /* 0x0000000504857224 */ /* 0x000fe200078e0285 */
[----:B------:R2:W-:Y:S01]  /*2e50*/  STL [R1+0x140], R157 ;  /* 0x0001409d01007387 */ /* 0x0005e20000100800 */
[----:B------:R-:W-:-:S03]  /*2e60*/  IMAD.HI.U32 R2, R2, R135, RZ ;  /* 0x0000008702027227 */ /* 0x000fc600078e00ff */
[----:B------:R-:W-:Y:S01]  /*2e70*/  STL [R1+0x144], R156 ;  /* 0x0001449c01007387 */ /* 0x000fe20000100800 */
[----:B------:R-:W-:-:S04]  /*2e80*/  IMAD.HI.U32 R3, R3, R8, RZ ;  /* 0x0000000803037227 */ /* 0x000fc800078e00ff */
[--C-:B------:R-:W-:Y:S01]  /*2e90*/  @!P1 IMAD.IADD R119, R119, 0x1, -R4.reuse ;  /* 0x0000000177779824 */ /* 0x100fe200078e0a04 */
[C---:B------:R-:W-:Y:S01]  /*2ea0*/  ISETP.GT.U32.AND P1, PT, R4.reuse, R133, PT ;  /* 0x000000850400720c */ /* 0x040fe20003f24070 */
[--C-:B------:R-:W-:Y:S02]  /*2eb0*/  @!P6 IMAD.IADD R127, R127, 0x1, -R4.reuse ;  /* 0x000000017f7fe824 */ /* 0x100fe400078e0a04 */
[----:B------:R-:W-:Y:S01]  /*2ec0*/  @!P0 IMAD.IADD R131, R131, 0x1, -R4 ;  /* 0x0000000183838824 */ /* 0x000fe200078e0a04 */
[C---:B------:R-:W-:Y:S01]  /*2ed0*/  ISETP.GT.U32.AND P6, PT, R4.reuse, R119, PT ;  /* 0x000000770400720c */ /* 0x040fe20003fc4070 */
[----:B------:R-:W-:Y:S02]  /*2ee0*/  IMAD.MOV R2, RZ, RZ, -R2 ;  /* 0x000000ffff027224 */ /* 0x000fe400078e0a02 */
[----:B------:R-:W-:Y:S02]  /*2ef0*/  IMAD.MOV R3, RZ, RZ, -R3 ;  /* 0x000000ffff037224 */ /* 0x000fe400078e0a03 */
[--C-:B------:R-:W-:Y:S01]  /*2f00*/  @!P3 IMAD.IADD R115, R115, 0x1, -R4.reuse ;  /* 0x000000017373b824 */ /* 0x100fe200078e0a04 */
[C---:B------:R-:W-:Y:S01]  /*2f10*/  ISETP.GT.U32.AND P3, PT, R4.reuse, R127, PT ;  /* 0x0000007f0400720c */ /* 0x040fe20003f64070 */
[--C-:B------:R-:W-:Y:S01]  /*2f20*/  @!P4 IMAD.IADD R117, R117, 0x1, -R4.reuse ;  /* 0x000000017575c824 */ /* 0x100fe200078e0a04 */
[C---:B------:R-:W-:Y:S01]  /*2f30*/  ISETP.GT.U32.AND P4, PT, R4.reuse, R129, PT ;  /* 0x000000810400720c */ /* 0x040fe20003f84070 */
[----:B------:R-:W-:Y:S01]  /*2f40*/  @!P5 IMAD.IADD R121, R121, 0x1, -R4 ;  /* 0x000000017979d824 */ /* 0x000fe200078e0a04 */
[C---:B------:R-:W-:Y:S01]  /*2f50*/  ISETP.GT.U32.AND P5, PT, R4.reuse, R131, PT ;  /* 0x000000830400720c */ /* 0x040fe20003fa4070 */
[----:B------:R-:W-:Y:S01]  /*2f60*/  IMAD R135, R4, R2, R135 ;  /* 0x0000000204877224 */ /* 0x000fe200078e0287 */
[----:B------:R-:W-:Y:S01]  /*2f70*/  LOP3.LUT R2, R195, 0xc0, RZ, 0xc0, !PT ;  /* 0x000000c0c3027812 */ /* 0x000fe200078ec0ff */
[----:B------:R-:W-:-:S02]  /*2f80*/  IMAD R3, R6, R3, R8 ;  /* 0x0000000306037224 */ /* 0x000fc400078e0208 */
[--C-:B------:R-:W-:Y:S01]  /*2f90*/  @!P1 IMAD.IADD R133, R133, 0x1, -R4.reuse ;  /* 0x0000000185859824 */ /* 0x100fe200078e0a04 */
[----:B------:R-:W-:Y:S01]  /*2fa0*/  ISETP.GT.U32.AND P2, PT, R4, R135, PT ;  /* 0x000000870400720c */ /* 0x000fe20003f44070 */
[--C-:B------:R-:W-:Y:S01]  /*2fb0*/  @!P6 IMAD.IADD R119, R119, 0x1, -R4.reuse ;  /* 0x000000017777e824 */ /* 0x100fe200078e0a04 */
[----:B------:R-:W-:Y:S01]  /*2fc0*/  ISETP.GT.U32.AND P0, PT, R6, R3, PT ;  /* 0x000000030600720c */ /* 0x000fe20003f04070 */
[--C-:B------:R-:W-:Y:S01]  /*2fd0*/  @!P3 IMAD.IADD R127, R127, 0x1, -R4.reuse ;  /* 0x000000017f7fb824 */ /* 0x100fe200078e0a04 */
[----:B------:R-:W-:Y:S01]  /*2fe0*/  ISETP.GT.U32.AND P1, PT, R4, R123, PT ;  /* 0x0000007b0400720c */ /* 0x000fe20003f24070 */
[--C-:B------:R-:W-:Y:S01]  /*2ff0*/  @!P4 IMAD.IADD R129, R129, 0x1, -R4.reuse ;  /* 0x000000018181c824 */ /* 0x100fe200078e0a04 */
[----:B------:R-:W-:Y:S01]  /*3000*/  ISETP.GE.AND P3, PT, R177, RZ, PT ;  /* 0x000000ffb100720c */ /* 0x000fe20003f66270 */
[----:B------:R-:W-:Y:S01]  /*3010*/  @!P5 IMAD.IADD R131, R131, 0x1, -R4 ;  /* 0x000000018383d824 */ /* 0x000fe200078e0a04 */
[----:B------:R-:W-:Y:S01]  /*3020*/  ISETP.GE.AND P5, PT, R178, RZ, PT ;  /* 0x000000ffb200720c */ /* 0x000fe20003fa6270 */
[----:B------:R-:W-:Y:S01]  /*3030*/  IMAD.MOV.U32 R32, RZ, RZ, R27 ;  /* 0x000000ffff207224 */ /* 0x000fe200078e001b */
[----:B------:R-:W-:Y:S01]  /*3040*/  ISETP.GE.AND P4, PT, R176, RZ, PT ;  /* 0x000000ffb000720c */ /* 0x000fe20003f86270 */
[----:B------:R-:W-:Y:S01]  /*3050*/  IMAD.MOV.U32 R36, RZ, RZ, R35 ;  /* 0x000000ffff247224 */ /* 0x000fe200078e0023 */
[----:B------:R-:W-:Y:S01]  /*3060*/  SHF.R.U32.HI R209, RZ, 0x2, R2 ;  /* 0x00000002ffd17819 */ /* 0x000fe20000011602 */
[----:B------:R-:W-:Y:S01]  /*3070*/  @!P2 IMAD.IADD R135, R135, 0x1, -R4 ;  /* 0x000000018787a824 */ /* 0x000fe200078e0a04 */
[C---:B------:R-:W-:Y:S01]  /*3080*/  ISETP.GT.U32.AND P2, PT, R4.reuse, R125, PT ;  /* 0x0000007d0400720c */ /* 0x040fe20003f44070 */
[----:B------:R-:W-:Y:S01]  /*3090*/  @!P0 IMAD.IADD R3, R3, 0x1, -R6 ;  /* 0x0000000103038824 */ /* 0x000fe200078e0a06 */
[C---:B------:R-:W-:Y:S01]  /*30a0*/  ISETP.GT.U32.AND P0, PT, R4.reuse, R133, PT ;  /* 0x000000850400720c */ /* 0x040fe20003f04070 */
[--C-:B------:R-:W-:Y:S01]  /*30b0*/  @!P1 IMAD.IADD R123, R123, 0x1, -R4.reuse ;  /* 0x000000017b7b9824 */ /* 0x100fe200078e0a04 */
[----:B------:R-:W-:Y:S01]  /*30c0*/  ISETP.GT.U32.AND P6, PT, R4, R135, PT ;  /* 0x000000870400720c */ /* 0x000fe20003fc4070 */
[----:B------:R-:W-:Y:S01]  /*30d0*/  @!P3 IMAD.MOV R11, RZ, RZ, -R11 ;  /* 0x000000ffff0bb224 */ /* 0x000fe200078e0a0b */
[----:B------:R-:W-:Y:S01]  /*30e0*/  ISETP.GT.U32.AND P1, PT, R6, R3, PT ;  /* 0x000000030600720c */ /* 0x000fe20003f24070 */
[----:B------:R-:W-:Y:S01]  /*30f0*/  @!P5 IMAD.MOV R7, RZ, RZ, -R7 ;  /* 0x000000ffff07d224 */ /* 0x000fe200078e0a07 */
[----:B------:R-:W-:Y:S01]  /*3100*/  ISETP.GE.AND P3, PT, R172, RZ, PT ;  /* 0x000000ffac00720c */ /* 0x000fe20003f66270 */
[----:B------:R-:W-:Y:S01]  /*3110*/  @!P4 IMAD.MOV R13, RZ, RZ, -R13 ;  /* 0x000000ffff0dc224 */ /* 0x000fe200078e0a0d */
[----:B------:R-:W-:Y:S01]  /*3120*/  ISETP.GE.AND P4, PT, R171, RZ, PT ;  /* 0x000000ffab00720c */ /* 0x000fe20003f86270 */
[----:B------:R-:W-:Y:S01]  /*3130*/  IMAD.MOV.U32 R252, RZ, RZ, R37 ;  /* 0x000000fffffc7224 */ /* 0x000fe200078e0025 */
[----:B------:R-:W-:Y:S01]  /*3140*/  ISETP.GE.AND P5, PT, R170, RZ, PT ;  /* 0x000000ffaa00720c */ /* 0x000fe20003fa6270 */
[--C-:B------:R-:W-:Y:S01]  /*3150*/  @!P2 IMAD.IADD R125, R125, 0x1, -R4.reuse ;  /* 0x000000017d7da824 */ /* 0x100fe200078e0a04 */
[----:B------:R-:W-:Y:S01]  /*3160*/  ISETP.GE.AND P2, PT, R0, RZ, PT ;  /* 0x000000ff0000720c */ /* 0x000fe20003f46270 */
[--C-:B------:R-:W-:Y:S01]  /*3170*/  @!P0 IMAD.IADD R133, R133, 0x1, -R4.reuse ;  /* 0x0000000185858824 */ /* 0x100fe200078e0a04 */
[----:B------:R-:W-:Y:S01]  /*3180*/  ISETP.NE.AND P0, PT, R157, RZ, PT ;  /* 0x000000ff9d00720c */ /* 0x000fe20003f05270 */
[----:B------:R-:W-:Y:S01]  /*3190*/  @!P6 IMAD.IADD R135, R135, 0x1, -R4 ;  /* 0x000000018787e824 */ /* 0x000fe200078e0a04 */
[----:B------:R-:W-:Y:S01]  /*31a0*/  ISETP.GE.AND P6, PT, R174, RZ, PT ;  /* 0x000000ffae00720c */ /* 0x000fe20003fc6270 */
[----:B------:R-:W-:Y:S01]  /*31b0*/  @!P1 IMAD.IADD R3, R3, 0x1, -R6 ;  /* 0x0000000103039824 */ /* 0x000fe200078e0a06 */
[----:B------:R-:W-:Y:S01]  /*31c0*/  ISETP.GE.AND P1, PT, R175, RZ, PT ;  /* 0x000000ffaf00720c */ /* 0x000fe20003f26270 */
[----:B------:R-:W-:Y:S01]  /*31d0*/  IMAD.MOV.U32 R4, RZ, RZ, R25 ;  /* 0x000000ffff047224 */ /* 0x000fe200078e0019 */
[----:B-1----:R-:W-:Y:S01]  /*31e0*/  LOP3.LUT R0, R207, 0x24, RZ, 0xfc, !PT ;  /* 0x00000024cf007812 */ /* 0x002fe200078efcff */
[----:B------:R-:W-:-:S02]  /*31f0*/  IMAD.MOV.U32 R6, RZ, RZ, R29 ;  /* 0x000000ffff067224 */ /* 0x000fc400078e001d */
[----:B------:R-:W-:Y:S01]  /*3200*/  @!P3 IMAD.MOV R4, RZ, RZ, -R4 ;  /* 0x000000ffff04b224 */ /* 0x000fe200078e0a04 */
[----:B------:R-:W-:Y:S01]  /*3210*/  ISETP.GE.AND P3, PT, R167, RZ, PT ;  /* 0x000000ffa700720c */ /* 0x000fe20003f66270 */
        /* <DEDUP_REMOVED lines=8> */
[----:B------:R-:W-:-:S02]  /*32a0*/  IMAD.MOV.U32 R34, RZ, RZ, R31 ;  /* 0x000000ffff227224 */ /* 0x000fc400078e001f */
[----:B------:R-:W-:Y:S02]  /*32b0*/  IMAD.SHL.U32 R8, R195, 0x4, RZ ;  /* 0x00000004c3087824 */ /* 0x000fe400078e00ff */
        /* <DEDUP_REMOVED lines=10> */
[----:B------:R-:W-:Y:S01]  /*3360*/  IMAD.SHL.U32 R5, R195, 0x10, RZ ;  /* 0x00000010c3057824 */ /* 0x000fe200078e00ff */
[----:B------:R-:W-:Y:S01]  /*3370*/  LOP3.LUT R21, R8, 0x7c, RZ, 0xc0, !PT ;  /* 0x0000007c08157812 */ /* 0x000fe200078ec0ff */
[----:B------:R-:W-:Y:S01]  /*3380*/  @!P6 IMAD.MOV R17, RZ, RZ, -R17 ;  /* 0x000000ffff11e224 */ /* 0x000fe200078e0a11 */
[----:B------:R-:W-:Y:S01]  /*3390*/  SHF.R.U32.HI R8, RZ, 0x4, R2 ;  /* 0x00000004ff087819 */ /* 0x000fe20000011602 */
[----:B------:R-:W-:Y:S01]  /*33a0*/  @!P3 IMAD.MOV R45, RZ, RZ, -R45 ;  /* 0x000000ffff2db224 */ /* 0x000fe200078e0a2d */
[----:B------:R-:W-:Y:S01]  /*33b0*/  ISETP.GE.AND P3, PT, R155, RZ, PT ;  /* 0x000000ff9b00720c */ /* 0x000fe20003f66270 */
[----:B------:R-:W-:Y:S01]  /*33c0*/  @!P4 IMAD.MOV R47, RZ, RZ, -R47 ;  /* 0x000000ffff2fc224 */ /* 0x000fe200078e0a2f */
[----:B------:R-:W-:Y:S01]  /*33d0*/  ISETP.GE.AND P4, PT, R154, RZ, PT ;  /* 0x000000ff9a00720c */ /* 0x000fe20003f86270 */
[----:B------:R-:W-:Y:S01]  /*33e0*/  @!P5 IMAD.MOV R49, RZ, RZ, -R49 ;  /* 0x000000ffff31d224 */ /* 0x000fe200078e0a31 */
[----:B------:R-:W-:Y:S01]  /*33f0*/  ISETP.GE.AND P5, PT, R153, RZ, PT ;  /* 0x000000ff9900720c */ /* 0x000fe20003fa6270 */
[----:B------:R-:W-:Y:S01]  /*3400*/  IMAD R10, R2, 0x2, R21 ;  /* 0x00000002020a7824 */ /* 0x000fe200078e0215 */
[----:B------:R-:W-:Y:S01]  /*3410*/  LOP3.LUT R2, R5, 0x70, RZ, 0xc0, !PT ;  /* 0x0000007005027812 */ /* 0x000fe200078ec0ff */
[----:B------:R-:W-:Y:S01]  /*3420*/  IMAD R5, R92, 0x80, R8 ;  /* 0x000000805c057824 */ /* 0x000fe200078e0208 */
[----:B------:R-:W-:Y:S01]  /*3430*/  ISETP.GE.AND P6, PT, R102, RZ, PT ;  /* 0x000000ff6600720c */ /* 0x000fe20003fc6270 */
[----:B------:R-:W-:Y:S01]  /*3440*/  @!P1 IMAD.MOV R41, RZ, RZ, -R41 ;  /* 0x000000ffff299224 */ /* 0x000fe200078e0a29 */
[----:B------:R-:W-:Y:S01]  /*3450*/  ISETP.GE.AND P1, PT, R159, RZ, PT ;  /* 0x000000ff9f00720c */ /* 0x000fe20003f26270 */
[----:B------:R-:W-:Y:S01]  /*3460*/  IMAD.MOV.U32 R8, RZ, RZ, R33 ;  /* 0x000000ffff087224 */ /* 0x000fe200078e0021 */
[----:B------:R-:W-:Y:S01]  /*3470*/  LOP3.LUT R209, R10, R209, RZ, 0x3c, !PT ;  /* 0x000000d10ad17212 */ /* 0x000fe200078e3cff */
        /* <DEDUP_REMOVED lines=8> */
[----:B------:R-:W-:-:S02]  /*3500*/  VIADD R21, R22, 0x3f ;  /* 0x0000003f16157836 */ /* 0x000fc40000000000 */
        /* <DEDUP_REMOVED lines=12> */
[----:B------:R-:W-:Y:S01]  /*35d0*/  IMAD.IADD R2, R2, 0x1, R5 ;  /* 0x0000000102027824 */ /* 0x000fe200078e0205 */
[----:B------:R-:W-:Y:S01]  /*35e0*/  LOP3.LUT R90, R207, 0x20, RZ, 0xfc, !PT ;  /* 0x00000020cf5a7812 */ /* 0x000fe200078efcff */
[----:B------:R-:W-:Y:S01]  /*35f0*/  @!P1 IMAD.MOV R61, RZ, RZ, -R61 ;  /* 0x000000ffff3d9224 */ /* 0x000fe200078e0a3d */
[----:B------:R-:W-:Y:S01]  /*3600*/  ISETP.GE.AND P1, PT, R147, RZ, PT ;  /* 0x000000ff9300720c */ /* 0x000fe20003f26270 */
[----:B------:R-:W-:Y:S01]  /*3610*/  @!P6 IMAD.MOV R137, RZ, RZ, -R137 ;  /* 0x000000ffff89e224 */ /* 0x000fe200078e0a89 */
[----:B------:R-:W-:Y:S01]  /*3620*/  LOP3.LUT R5, RZ, R157, RZ, 0x33, !PT ;  /* 0x0000009dff057212 */ /* 0x000fe200078e33ff */
        /* <DEDUP_REMOVED lines=8> */
[----:B------:R-:W-:Y:S01]  /*36b0*/  VIADD R248, R2, UR7 ;  /* 0x0000000702f87c36 */ /* 0x000fe20008000000 */
[----:B------:R-:W-:Y:S01]  /*36c0*/  SEL R24, R5, R9, !P0 ;  /* 0x0000000905187207 */ /* 0x000fe20004000000 */
[----:B------:R-:W-:Y:S01]  /*36d0*/  @!P1 IMAD.MOV R71, RZ, RZ, -R71 ;  /* 0x000000ffff479224 */ /* 0x000fe200078e0a47 */
[----:B------:R-:W-:-:S02]  /*36e0*/  ISETP.GE.AND P1, PT, R142, RZ, PT ;  /* 0x000000ff8e00720c */ /* 0x000fc40003f26270 */
[C---:B------:R-:W-:Y:S01]  /*36f0*/  SEL R25, R5.reuse, R7, !P0 ;  /* 0x0000000705197207 */ /* 0x040fe20004000000 */
[----:B------:R-:W-:Y:S01]  /*3700*/  @!P3 IMAD.MOV R85, RZ, RZ, -R85 ;  /* 0x000000ffff55b224 */ /* 0x000fe200078e0a55 */
[----:B------:R-:W-:Y:S01]  /*3710*/  ISETP.GE.AND P3, PT, R132, RZ, PT ;  /* 0x000000ff8400720c */ /* 0x000fe20003f66270 */
[----:B------:R-:W-:Y:S01]  /*3720*/  @!P2 IMAD.MOV R63, RZ, RZ, -R63 ;  /* 0x000000ffff3fa224 */ /* 0x000fe200078e0a3f */
[----:B------:R-:W-:Y:S01]  /*3730*/  ISETP.GE.AND P2, PT, R146, RZ, PT ;  /* 0x000000ff9200720c */ /* 0x000fe20003f46270 */
[----:B------:R-:W-:Y:S01]  /*3740*/  @!P4 IMAD.MOV R87, RZ, RZ, -R87 ;  /* 0x000000ffff57c224 */ /* 0x000fe200078e0a57 */
[----:B------:R-:W-:Y:S01]  /*3750*/  ISETP.GE.AND P4, PT, R130, RZ, PT ;  /* 0x000000ff8200720c */ /* 0x000fe20003f86270 */
[----:B------:R-:W-:Y:S01]  /*3760*/  @!P5 IMAD.MOV R89, RZ, RZ, -R89 ;  /* 0x000000ffff59d224 */ /* 0x000fe200078e0a59 */
[----:B------:R-:W-:Y:S02]  /*3770*/  ISETP.GE.AND P5, PT, R128, RZ, PT ;  /* 0x000000ff8000720c */ /* 0x000fe40003fa6270 */
[----:B------:R-:W-:Y:S01]  /*3780*/  SEL R26, R5, R11, !P0 ;  /* 0x0000000b051a7207 */ /* 0x000fe20004000000 */
[----:B------:R-:W-:Y:S01]  /*3790*/  @!P1 IMAD.MOV R81, RZ, RZ, -R81 ;  /* 0x000000ffff519224 */ /* 0x000fe200078e0a51 */
[----:B------:R-:W-:-:S02]  /*37a0*/  ISETP.GE.AND P1, PT, R136, RZ, PT ;  /* 0x000000ff8800720c */ /* 0x000fc40003f26270 */
[----:B------:R-:W-:Y:S01]  /*37b0*/  SEL R27, R5, R13, !P0 ;  /* 0x0000000d051b7207 */ /* 0x000fe20004000000 */
        /* <DEDUP_REMOVED lines=32> */
[----:B------:R-:W-:Y:S01]  /*39c0*/  IMAD R100, R24, UR5, RZ ;  /* 0x0000000518647c24 */ /* 0x000fe2000f8e02ff */
[----:B------:R-:W-:Y:S01]  /*39d0*/  SEL R35, R5, R8, !P0 ;  /* 0x0000000805237207 */ /* 0x000fe20004000000 */
[----:B------:R-:W-:Y:S01]  /*39e0*/  @!P1 IMAD.MOV R111, RZ, RZ, -R111 ;  /* 0x000000ffff6f9224 */ /* 0x000fe200078e0a6f */
[----:B------:R-:W-:-:S02]  /*39f0*/  ISETP.GT.AND P1, PT, R21, 0x3f, PT ;  /* 0x0000003f1500780c */ /* 0x000fc40003f24270 */
[----:B------:R-:W-:Y:S01]  /*3a00*/  SEL R31, R5, R4, !P0 ;  /* 0x00000004051f7207 */ /* 0x000fe20004000000 */
[----:B------:R-:W-:Y:S01]  /*3a10*/  @!P3 IMAD.MOV R121, RZ, RZ, -R121 ;  /* 0x000000ffff79b224 */ /* 0x000fe200078e0a79 */
[----:B------:R-:W-:Y:S01]  /*3a20*/  SEL R37, RZ, 0x4, !P1 ;  /* 0x00000004ff257807 */ /* 0x000fe20004800000 */
[----:B------:R-:W-:Y:S01]  /*3a30*/  @!P2 IMAD.MOV R103, RZ, RZ, -R103 ;  /* 0x000000ffff67a224 */ /* 0x000fe200078e0a67 */
[----:B------:R-:W-:Y:S01]  /*3a40*/  ISETP.GE.AND P2, PT, R114, RZ, PT ;  /* 0x000000ff7200720c */ /* 0x000fe20003f46270 */
[----:B------:R-:W-:Y:S01]  /*3a50*/  @!P4 IMAD.MOV R123, RZ, RZ, -R123 ;  /* 0x000000ffff7bc224 */ /* 0x000fe200078e0a7b */
[----:B------:R-:W-:Y:S01]  /*3a60*/  ISETP.GE.AND P1, PT, R98, RZ, PT ;  /* 0x000000ff6200720c */ /* 0x000fe20003f26270 */
[----:B------:R-:W-:Y:S01]  /*3a70*/  @!P5 IMAD.MOV R127, RZ, RZ, -R127 ;  /* 0x000000ffff7fd224 */ /* 0x000fe200078e0a7f */
[----:B------:R-:W-:Y:S01]  /*3a80*/  ISETP.GE.AND P3, PT, R96, RZ, PT ;  /* 0x000000ff6000720c */ /* 0x000fe20003f66270 */
[----:B------:R-:W-:Y:S01]  /*3a90*/  IMAD R98, R26, UR5, RZ ;  /* 0x000000051a627c24 */ /* 0x000fe2000f8e02ff */
[----:B------:R-:W-:Y:S01]  /*3aa0*/  ISETP.GE.AND P4, PT, R94, RZ, PT ;  /* 0x000000ff5e00720c */ /* 0x000fe20003f86270 */
[----:B------:R-:W-:Y:S01]  /*3ab0*/  IMAD R96, R28, UR5, RZ ;  /* 0x000000051c607c24 */ /* 0x000fe2000f8e02ff */
[----:B------:R-:W-:-:S02]  /*3ac0*/  ISETP.GE.AND P5, PT, R20, RZ, PT ;  /* 0x000000ff1400720c */ /* 0x000fc40003fa6270 */
[C---:B------:R-:W-:Y:S02]  /*3ad0*/  SEL R32, R5.reuse, R32, !P0 ;  /* 0x0000002005207207 */ /* 0x040fe40004000000 */
[C---:B------:R-:W-:Y:S01]  /*3ae0*/  SEL R34, R5.reuse, R34, !P0 ;  /* 0x0000002205227207 */ /* 0x040fe20004000000 */
[----:B------:R-:W-:Y:S01]  /*3af0*/  @!P2 IMAD.MOV R113, RZ, RZ, -R113 ;  /* 0x000000ffff71a224 */ /* 0x000fe200078e0a71 */
[C---:B------:R-:W-:Y:S01]  /*3b00*/  SEL R36, R5.reuse, R36, !P0 ;  /* 0x0000002405247207 */ /* 0x040fe20004000000 */
[----:B------:R-:W-:Y:S01]  /*3b10*/  @!P1 IMAD.MOV R129, RZ, RZ, -R129 ;  /* 0x000000ffff819224 */ /* 0x000fe200078e0a81 */
[----:B------:R-:W-:Y:S01]  /*3b20*/  ISETP.GE.AND P1, PT, R90, R22, PT ;  /* 0x000000165a00720c */ /* 0x000fe20003f26270 */
[----:B------:R-:W-:Y:S01]  /*3b30*/  @!P3 IMAD.MOV R131, RZ, RZ, -R131 ;  /* 0x000000ffff83b224 */ /* 0x000fe200078e0a83 */
[C---:B------:R-:W-:Y:S01]  /*3b40*/  SEL R252, R5.reuse, R252, !P0 ;  /* 0x000000fc05fc7207 */ /* 0x040fe20004000000 */
[----:B------:R-:W-:Y:S01]  /*3b50*/  @!P4 IMAD.MOV R133, RZ, RZ, -R133 ;  /* 0x000000ffff85c224 */ /* 0x000fe200078e0a85 */
[C---:B------:R-:W-:Y:S01]  /*3b60*/  SEL R251, R5.reuse, R39, !P0 ;  /* 0x0000002705fb7207 */ /* 0x040fe20004000000 */
[----:B------:R-:W-:Y:S01]  /*3b70*/  @!P5 IMAD.MOV R135, RZ, RZ, -R135 ;  /* 0x000000ffff87d224 */ /* 0x000fe200078e0a87 */
[C---:B------:R-:W-:Y:S01]  /*3b80*/  SEL R250, R5.reuse, R41, !P0 ;  /* 0x0000002905fa7207 */ /* 0x040fe20004000000 */
[----:B------:R-:W-:Y:S01]  /*3b90*/  IMAD R252, R252, UR5, RZ ;  /* 0x00000005fcfc7c24 */ /* 0x000fe2000f8e02ff */
[----:B------:R-:W-:Y:S01]  /*3ba0*/  SEL R249, R5, R43, !P0 ;  /* 0x0000002b05f97207 */ /* 0x000fe20004000000 */
[----:B------:R-:W-:Y:S01]  /*3bb0*/  IMAD R251, R251, UR5, RZ ;  /* 0x00000005fbfb7c24 */ /* 0x000fe2000f8e02ff */
[C---:B------:R-:W-:Y:S01]  /*3bc0*/  SEL R247, R5.reuse, R45, !P0 ;  /* 0x0000002d05f77207 */ /* 0x040fe20004000000 */
[----:B------:R-:W-:Y:S01]  /*3bd0*/  IMAD R250, R250, UR5, RZ ;  /* 0x00000005fafa7c24 */ /* 0x000fe2000f8e02ff */
[----:B------:R-:W-:Y:S01]  /*3be0*/  SEL R246, R5, R47, !P0 ;  /* 0x0000002f05f67207 */ /* 0x000fe20004000000 */
        /* <DEDUP_REMOVED lines=25> */
[C---:B------:R-:W-:Y:S01]  /*3d80*/  SEL R205, R5.reuse, R73, !P0 ;  /* 0x0000004905cd7207 */ /* 0x040fe20004000000 */
        /* <DEDUP_REMOVED lines=65> */
[----:B------:R-:W-:Y:S01]  /*41a0*/  ISETP.GE.AND P0, PT, R88, RZ, PT ;  /* 0x000000ff5800720c */ /* 0x000fe20003f06270 */
[----:B------:R-:W-:Y:S01]  /*41b0*/  IMAD R8, R8, UR5, RZ ;  /* 0x0000000508087c24 */ /* 0x000fe2000f8e02ff */
[----:B------:R-:W-:Y:S01]  /*41c0*/  SEL R4, R37, RZ, !P1 ;  /* 0x000000ff25047207 */ /* 0x000fe20004800000 */
[----:B------:R-:W-:Y:S01]  /*41d0*/  IMAD R7, R7, UR5, RZ ;  /* 0x0000000507077c24 */ /* 0x000fe2000f8e02ff */
[----:B------:R-:W-:Y:S01]  /*41e0*/  ISETP.NE.AND P1, PT, R156, RZ, PT ;  /* 0x000000ff9c00720c */ /* 0x000fe20003f25270 */
[----:B------:R-:W-:Y:S01]  /*41f0*/  IMAD R6, R6, UR5, RZ ;  /* 0x0000000506067c24 */ /* 0x000fe2000f8e02ff */
[----:B------:R-:W-:Y:S01]  /*4200*/  ISETP.GE.AND P2, PT, R207, R22, PT ;  /* 0x00000016cf00720c */ /* 0x000fe20003f46270 */
[----:B------:R-:W-:Y:S01]  /*4210*/  IMAD R5, R5, UR5, RZ ;  /* 0x0000000505057c24 */ /* 0x000fe2000f8e02ff */
[----:B------:R-:W-:-:S02]  /*4220*/  LOP3.LUT R88, R207, 0x4, RZ, 0xfc, !PT ;  /* 0x00000004cf587812 */ /* 0x000fc400078efcff */
[----:B------:R-:W-:Y:S02]  /*4230*/  SEL R38, R37, RZ, !P2 ;  /* 0x000000ff25267207 */ /* 0x000fe40005000000 */
[-C--:B------:R-:W-:Y:S01]  /*4240*/  ISETP.GE.AND P3, PT, R88, R22.reuse, PT ;  /* 0x000000165800720c */ /* 0x080fe20003f66270 */
[----:B------:R-:W-:Y:S01]  /*4250*/  @!P0 IMAD.MOV R3, RZ, RZ, -R3 ;  /* 0x000000ffff038224 */ /* 0x000fe200078e0a03 */
[----:B------:R-:W-:Y:S02]  /*4260*/  ISETP.GE.AND P4, PT, R0, R22, PT ;  /* 0x000000160000720c */ /* 0x000fe40003f86270 */
[----:B------:R-:W-:Y:S02]  /*4270*/  ISETP.NE.U32.AND P2, PT, R38, RZ, PT ;  /* 0x000000ff2600720c */ /* 0x000fe40003f45070 */
[----:B------:R-:W-:Y:S02]  /*4280*/  @!P1 LOP3.LUT R3, RZ, R156, RZ, 0x33, !PT ;  /* 0x0000009cff039212 */ /* 0x000fe400078e33ff */
[----:B------:R-:W-:-:S02]  /*4290*/  ISETP.NE.U32.AND P5, PT, R4, RZ, PT ;  /* 0x000000ff0400720c */ /* 0x000fc40003fa5070 */
[----:B------:R-:W-:Y:S01]  /*42a0*/  SEL R4, R37, RZ, !P3 ;  /* 0x000000ff25047207 */ /* 0x000fe20005800000 */
[----:B------:R-:W-:Y:S01]  /*42b0*/  IMAD R89, R3, R23, RZ ;  /* 0x0000001703597224 */ /* 0x000fe200078e02ff */
[----:B------:R-:W-:Y:S01]  /*42c0*/  SEL R38, R37, RZ, !P4 ;  /* 0x000000ff25267207 */ /* 0x000fe20006000000 */
[----:B------:R-:W-:Y:S01]  /*42d0*/  IMAD R3, R236, 0x4, R224 ;  /* 0x00000004ec037824 */ /* 0x000fe200078e02e0 */
[----:B------:R-:W-:Y:S01]  /*42e0*/  ISETP.NE.U32.AND P0, PT, R4, RZ, PT ;  /* 0x000000ff0400720c */ /* 0x000fe20003f05070 */
[----:B------:R-:W-:Y:S01]  /*42f0*/  IMAD.SHL.U32 R91, R89, 0x4, RZ ;  /* 0x00000004595b7824 */ /* 0x000fe200078e00ff */
[----:B------:R-:W-:Y:S01]  /*4300*/  ISETP.NE.U32.AND P1, PT, R38, RZ, PT ;  /* 0x000000ff2600720c */ /* 0x000fe20003f25070 */
[C---:B------:R-:W-:Y:S01]  /*4310*/  IMAD R23, R236.reuse, 0x4, R3 ;  /* 0x00000004ec177824 */ /* 0x040fe200078e0203 */
[----:B--2---:R-:W-:Y:S01]  /*4320*/  LOP3.LUT R157, R207, 0x8, RZ, 0xfc, !PT ;  /* 0x00000008cf9d7812 */ /* 0x004fe200078efcff */
[----:B------:R-:W-:Y:S01]  /*4330*/  STL [R1+0x74], R89 ;  /* 0x0000745901007387 */ /* 0x000fe20000100800 */
[----:B------:R-:W-:Y:S01]  /*4340*/  IADD3 R170, P3, R91, UR8, RZ ;  /* 0x000000085baa7c10 */ /* 0x000fe2000ff7e0ff */
[C---:B------:R-:W-:Y:S01]  /*4350*/  IMAD R39, R236.reuse, 0x4, R23 ;  /* 0x00000004ec277824 */ /* 0x040fe200078e0217 */
[----:B------:R-:W-:Y:S01]  /*4360*/  LOP3.LUT R0, R207, 0x28, RZ, 0xfc, !PT ;  /* 0x00000028cf007812 */ /* 0x000fe200078efcff */
[----:B------:R1:W-:Y:S01]  /*4370*/  STL [R1+0x138], R91 ;  /* 0x0001385b01007387 */ /* 0x0003e20000100800 */
[----:B------:R-:W-:Y:S01]  /*4380*/  LEA.HI.X.SX32 R38, R89, UR9, 0x2, P3 ;  /* 0x0000000959267c11 */ /* 0x000fe200098f16ff */
[----:B------:R-:W-:Y:S01]  /*4390*/  IMAD R4, R236, 0x4, R39 ;  /* 0x00000004ec047824 */ /* 0x000fe200078e0227 */
[-C--:B------:R-:W-:Y:S01]  /*43a0*/  LEA R166, P4, R3, R170.reuse, 0x2 ;  /* 0x000000aa03a67211 */ /* 0x080fe200078810ff */
[----:B------:R-:W-:Y:S01]  /*43b0*/  STL [R1+0x30], R100 ;  /* 0x0000306401007387 */ /* 0x000fe20000100800 */
[----:B------:R-:W-:-:S02]  /*43c0*/  LEA R150, P6, R23, R170, 0x2 ;  /* 0x000000aa17967211 */ /* 0x000fc400078c10ff */
[----:B------:R-:W-:Y:S01]  /*43d0*/  LEA R152, P3, R39, R170, 0x2 ;  /* 0x000000aa27987211 */ /* 0x000fe200078610ff */
[----:B------:R-:W-:Y:S01]  /*43e0*/  STL [R1+0x2c], R99 ;  /* 0x00002c6301007387 */ /* 0x000fe20000100800 */
[----:B------:R-:W-:Y:S02]  /*43f0*/  LEA.HI.X.SX32 R167, R3, R38, 0x2, P4 ;  /* 0x0000002603a77211 */ /* 0x000fe400020f16ff */
[----:B------:R-:W-:Y:S01]  /*4400*/  LEA R182, P4, R215, R170, 0x2 ;  /* 0x000000aad7b67211 */ /* 0x000fe200078810ff */
[----:B------:R-:W-:Y:S01]  /*4410*/  STL [R1+0x28], R98 ;  /* 0x0000286201007387 */ /* 0x000fe20000100800 */
[-C--:B------:R-:W-:Y:S02]  /*4420*/  LEA.HI.X.SX32 R151, R23, R38.reuse, 0x2, P6 ;  /* 0x0000002617977211 */ /* 0x080fe400030f16ff */
[----:B------:R-:W-:Y:S01]  /*4430*/  LEA.HI.X.SX32 R153, R39, R38, 0x2, P3 ;  /* 0x0000002627997211 */ /* 0x000fe200018f16ff */
[----:B------:R-:W-:Y:S01]  /*4440*/  STL [R1+0x24], R97 ;  /* 0x0000246101007387 */ /* 0x000fe20000100800 */
[----:B------:R-:W-:-:S02]  /*4450*/  LEA R180, P6, R213, R170, 0x2 ;  /* 0x000000aad5b47211 */ /* 0x000fc400078c10ff */
[C---:B------:R-:W-:Y:S01]  /*4460*/  LEA R178, P3, R212.reuse, R170, 0x2 ;  /* 0x000000aad4b27211 */ /* 0x040fe200078610ff */
[----:B------:R-:W-:Y:S01]  /*4470*/  STL [R1+0x20], R96 ;  /* 0x0000206001007387 */ /* 0x000fe20000100800 */
[----:B------:R-:W-:Y:S02]  /*4480*/  LEA.HI.X.SX32 R183, R215, R38, 0x2, P4 ;  /* 0x00000026d7b77211 */ /* 0x000fe400020f16ff */
[----:B------:R-:W-:Y:S02]  /*4490*/  LEA R174, P4, R211, R170, 0x2 ;  /* 0x000000aad3ae7211 */ /* 0x000fe400078810ff */
[-C--:B------:R-:W-:Y:S01]  /*44a0*/  LEA.HI.X.SX32 R181, R213, R38.reuse, 0x2, P6 ;  /* 0x00000026d5b57211 */ /* 0x080fe200030f16ff */
[----:B------:R-:W-:Y:S01]  /*44b0*/  @!PT LDS RZ, [RZ] ;  /* 0x00000000fffff984 */ /* 0x000fe20000000800 */
[----:B------:R-:W-:Y:S01]  /*44c0*/  @!PT LDS RZ, [RZ] ;  /* 0x00000000fffff984 */ /* 0x000fe20000000800 */
[----:B------:R-:W-:Y:S01]  /*44d0*/  @!PT LDS RZ, [RZ] ;  /* 0x00000000fffff984 */ /* 0x000fe20000000800 */
[----:B------:R2:W-:Y:S01]  /*44e0*/  LDGSTS.E [R248+0x30000], desc[UR16][R182.64], P2 ;  /* 0x30000000b6f87fae */ /* 0x0005e20009121850 */
[----:B------:R-:W-:Y:S02]  /*44f0*/  LEA.HI.X.SX32 R179, R212, R38, 0x2, P3 ;  /* 0x00000026d4b37211 */ /* 0x000fe400018f16ff */
[----:B------:R-:W-:-:S02]  /*4500*/  LEA R168, P6, R214, R170, 0x2 ;  /* 0x000000aad6a87211 */ /* 0x000fc400078c10ff */
[----:B------:R-:W-:Y:S02]  /*4510*/  IADD3 R162, P3, R222, R170, RZ ;  /* 0x000000aadea27210 */ /* 0x000fe40007f7e0ff */
[----:B------:R-:W-:Y:S02]  /*4520*/  LEA.HI.X.SX32 R175, R211, R38, 0x2, P4 ;  /* 0x00000026d3af7211 */ /* 0x000fe400020f16ff */
[----:B------:R-:W-:Y:S02]  /*4530*/  IADD3 R160, P4, R221, R170, RZ ;  /* 0x000000aadda07210 */ /* 0x000fe40007f9e0ff */
[-C--:B------:R-:W-:Y:S02]  /*4540*/  LEA.HI.X.SX32 R169, R214, R38.reuse, 0x2, P6 ;  /* 0x00000026d6a97211 */ /* 0x080fe400030f16ff */
[----:B------:R-:W-:Y:S02]  /*4550*/  LEA.HI.X.SX32 R163, R230, R38, 0x2, P3 ;  /* 0x00000026e6a37211 */ /* 0x000fe400018f16ff */
[----:B------:R-:W-:-:S02]  /*4560*/  IADD3 R158, P6, R220, R170, RZ ;  /* 0x000000aadc9e7210 */ /* 0x000fc40007fde0ff */
[----:B------:R-:W-:Y:S02]  /*4570*/  IADD3 R164, P3, R219, R170, RZ ;  /* 0x000000aadba47210 */ /* 0x000fe40007f7e0ff */
[----:B------:R-:W-:Y:S02]  /*4580*/  LEA.HI.X.SX32 R161, R229, R38, 0x2, P4 ;  /* 0x00000026e5a17211 */ /* 0x000fe400020f16ff */
[----:B------:R-:W-:Y:S02]  /*4590*/  IADD3 R172, P4, R218, R170, RZ ;  /* 0x000000aadaac7210 */ /* 0x000fe40007f9e0ff */
[-C--:B------:R-:W-:Y:S02]  /*45a0*/  LEA.HI.X.SX32 R159, R228, R38.reuse, 0x2, P6 ;  /* 0x00000026e49f7211 */ /* 0x080fe400030f16ff */
[----:B------:R-:W-:Y:S02]  /*45b0*/  LEA.HI.X.SX32 R165, R227, R38, 0x2, P3 ;  /* 0x00000026e3a57211 */ /* 0x000fe400018f16ff */
[----:B------:R-:W-:-:S02]  /*45c0*/  ISETP.GE.AND P6, PT, R157, R22, PT ;  /* 0x000000169d00720c */ /* 0x000fc40003fc6270 */
[----:B------:R-:W-:Y:S01]  /*45d0*/  LEA R154, P3, R4, R170, 0x2 ;  /* 0x000000aa049a7211 */ /* 0x000fe200078610ff */
[----:B------:R3:W-:Y:S01]  /*45e0*/  LDGSTS.E [R248+0x32000], desc[UR16][R164.64], P5 ;  /* 0x32000000a4f87fae */ /* 0x0007e2000a921850 */
[----:B------:R-:W-:Y:S02]  /*45f0*/  LEA.HI.X.SX32 R173, R226, R38, 0x2, P4 ;  /* 0x00000026e2ad7211 */ /* 0x000fe400020f16ff */
[----:B------:R-:W-:Y:S02]  /*4600*/  ISETP.GE.AND P4, PT, R0, R22, PT ;  /* 0x000000160000720c */ /* 0x000fe40003f86270 */
[----:B------:R-:W-:Y:S02]  /*4610*/  LEA.HI.X.SX32 R155, R4, R38, 0x2, P3 ;  /* 0x00000026049b7211 */ /* 0x000fe400018f16ff */
[----:B------:R-:W-:Y:S02]  /*4620*/  SEL R3, R37, RZ, !P6 ;  /* 0x000000ff25037207 */ /* 0x000fe40007000000 */
[----:B------:R-:W-:-:S02]  /*4630*/  IADD3 R176, P6, R217, R170, RZ ;  /* 0x000000aad9b07210 */ /* 0x000fc40007fde0ff */
[----:B------:R-:W-:Y:S02]  /*4640*/  SEL R4, R37, RZ, !P4 ;  /* 0x000000ff25047207 */ /* 0x000fe40006000000 */
[----:B------:R-:W-:Y:S02]  /*4650*/  IADD3 R170, P4, R216, R170, RZ ;  /* 0x000000aad8aa7210 */ /* 0x000fe40007f9e0ff */
[----:B------:R-:W-:Y:S02]  /*4660*/  ISETP.GE.AND P3, PT, R208, R22, PT ;  /* 0x00000016d000720c */ /* 0x000fe40003f66270 */
[C---:B-1----:R-:W-:Y:S02]  /*4670*/  LOP3.LUT R91, R207.reuse, 0x2c, RZ, 0xfc, !PT ;  /* 0x0000002ccf5b7812 */ /* 0x042fe400078efcff */
[----:B------:R-:W-:Y:S02]  /*4680*/  LEA.HI.X.SX32 R171, R224, R38, 0x2, P4 ;  /* 0x00000026e0ab7211 */ /* 0x000fe400020f16ff */
[----:B------:R-:W-:-:S02]  /*4690*/  LOP3.LUT R156, R207, 0x10, RZ, 0xfc, !PT ;  /* 0x00000010cf9c7812 */ /* 0x000fc400078efcff */
[----:B------:R-:W-:Y:S02]  /*46a0*/  SEL R23, R37, RZ, !P3 ;  /* 0x000000ff25177207 */ /* 0x000fe40005800000 */
[----:B------:R-:W-:Y:S02]  /*46b0*/  ISETP.NE.U32.AND P4, PT, R4, RZ, PT ;  /* 0x000000ff0400720c */ /* 0x000fe40003f85070 */
[----:B------:R-:W-:Y:S02]  /*46c0*/  ISETP.GE.AND P2, PT, R91, R22, PT ;  /* 0x000000165b00720c */ /* 0x000fe40003f46270 */
[----:B------:R-:W-:Y:S02]  /*46d0*/  LOP3.LUT R89, R207, 0x30, RZ, 0xfc, !PT ;  /* 0x00000030cf597812 */ /* 0x000fe400078efcff */
[----:B------:R-:W-:Y:S02]  /*46e0*/  LOP3.LUT R4, R2, 0x10, RZ, 0x3c, !PT ;  /* 0x0000001002047812 */ /* 0x000fe400078e3cff */
[----:B------:R-:W-:-:S02]  /*46f0*/  ISETP.NE.U32.AND P3, PT, R3, RZ, PT ;  /* 0x000000ff0300720c */ /* 0x000fc40003f65070 */
[----:B------:R-:W-:Y:S01]  /*4700*/  LEA.HI.X.SX32 R177, R225, R38, 0x2, P6 ;  /* 0x00000026e1b17211 */ /* 0x000fe200030f16ff */
[----:B------:R-:W-:Y:S01]  /*4710*/  VIADD R244, R4, UR7 ;  /* 0x0000000704f47c36 */ /* 0x000fe20008000000 */
[-C--:B------:R-:W-:Y:S02]  /*4720*/  ISETP.GE.AND P5, PT, R156, R22.reuse, PT ;  /* 0x000000169c00720c */ /* 0x080fe40003fa6270 */
[----:B------:R-:W-:Y:S02]  /*4730*/  ISETP.NE.U32.AND P6, PT, R23, RZ, PT ;  /* 0x000000ff1700720c */ /* 0x000fe40003fc5070 */
[----:B------:R-:W-:Y:S01]  /*4740*/  SEL R3, R37, RZ, !P2 ;  /* 0x000000ff25037207 */ /* 0x000fe20005000000 */
[----:B------:R1:W-:Y:S01]  /*4750*/  LDGSTS.E [R244+0x30000], desc[UR16][R180.64], P0 ;  /* 0x30000000b4f47fae */ /* 0x0003e20008121850 */
[----:B------:R-:W-:Y:S02]  /*4760*/  ISETP.GE.AND P2, PT, R89, R22, PT ;  /* 0x000000165900720c */ /* 0x000fe40003f46270 */
[----:B------:R-:W-:Y:S01]  /*4770*/  LOP3.LUT R23, R2, 0x20, RZ, 0x3c, !PT ;  /* 0x0000002002177812 */ /* 0x000fe200078e3cff */
[----:B------:R-:W-:Y:S01]  /*4780*/  LDGSTS.E [R244+0x32000], desc[UR16][R172.64], P1 ;  /* 0x32000000acf47fae */ /* 0x000fe20008921850 */
[----:B------:R-:W-:-:S02]  /*4790*/  SEL R4, R37, RZ, !P5 ;  /* 0x000000ff25047207 */ /* 0x000fc40006800000 */
[----:B------:R-:W-:Y:S01]  /*47a0*/  ISETP.NE.U32.AND P5, PT, R3, RZ, PT ;  /* 0x000000ff0300720c */ /* 0x000fe20003fa5070 */
[----:B------:R-:W-:Y:S01]  /*47b0*/  VIADD R240, R23, UR7 ;  /* 0x0000000717f07c36 */ /* 0x000fe20008000000 */
[----:B------:R-:W-:Y:S02]  /*47c0*/  SEL R3, R37, RZ, !P2 ;  /* 0x000000ff25037207 */ /* 0x000fe40005000000 */
[----:B------:R-:W-:Y:S02]  /*47d0*/  LOP3.LUT R95, R207, 0x14, RZ, 0xfc, !PT ;  /* 0x00000014cf5f7812 */ /* 0x000fe400078efcff */
[----:B------:R-:W-:Y:S01]  /*47e0*/  ISETP.NE.U32.AND P2, PT, R3, RZ, PT ;  /* 0x000000ff0300720c */ /* 0x000fe20003f45070 */
[----:B------:R-:W-:Y:S01]  /*47f0*/  LDGSTS.E [R240+0x30000], desc[UR16][R178.64], P3 ;  /* 0x30000000b2f07fae */ /* 0x000fe20009921850 */
[----:B------:R-:W-:Y:S02]  /*4800*/  LOP3.LUT R3, R2, 0x30, RZ, 0x3c, !PT ;  /* 0x0000003002037812 */ /* 0x000fe400078e3cff */
[----:B------:R-:W-:Y:S01]  /*4810*/  ISETP.GE.AND P3, PT, R95, R22, PT ;  /* 0x000000165f00720c */ /* 0x000fe20003f66270 */
[----:B------:R-:W-:Y:S01]  /*4820*/  LDGSTS.E [R240+0x32000], desc[UR16][R176.64], P4 ;  /* 0x32000000b0f07fae */ /* 0x000fe2000a121850 */
[----:B------:R-:W-:Y:S01]  /*4830*/  LOP3.LUT R91, R207, 0x38, RZ, 0xfc, !PT ;  /* 0x00000038cf5b7812 */ /* 0x000fe200078efcff */
[----:B------:R-:W-:Y:S01]  /*4840*/  VIADD R234, R3, UR7 ;  /* 0x0000000703ea7c36 */ /* 0x000fe20008000000 */
[----:B------:R-:W-:Y:S01]  /*4850*/  ISETP.NE.U32.AND P0, PT, R4, RZ, PT ;  /* 0x000000ff0400720c */ /* 0x000fe20003f05070 */
[----:B------:R-:W-:Y:S01]  /*4860*/  IMAD R95, R29, UR5, RZ ;  /* 0x000000051d5f7c24 */ /* 0x000fe2000f8e02ff */
[----:B------:R-:W-:-:S02]  /*4870*/  SEL R3, R37, RZ, !P3 ;  /* 0x000000ff25037207 */ /* 0x000fc40005800000 */
[-C--:B------:R-:W-:Y:S01]  /*4880*/  ISETP.GE.AND P3, PT, R91, R22.reuse, PT ;  /* 0x000000165b00720c */ /* 0x080fe20003f66270 */
[----:B------:R-:W-:Y:S01]  /*4890*/  LDGSTS.E [R234+0x30000], desc[UR16][R174.64], P6 ;  /* 0x30000000aeea7fae */ /* 0x000fe2000b121850 */
[----:B------:R-:W-:Y:S02]  /*48a0*/  LOP3.LUT R91, R2, 0x40, RZ, 0x3c, !PT ;  /* 0x00000040025b7812 */ /* 0x000fe400078e3cff */
[C---:B------:R-:W-:Y:S01]  /*48b0*/  LOP3.LUT R94, R207.reuse, 0x34, RZ, 0xfc, !PT ;  /* 0x00000034cf5e7812 */ /* 0x040fe200078efcff */
[----:B------:R-:W-:Y:S01]  /*48c0*/  LDGSTS.E [R234+0x32000], desc[UR16][R170.64], P5 ;  /* 0x32000000aaea7fae */ /* 0x000fe2000a921850 */
[----:B------:R-:W-:Y:S01]  /*48d0*/  LOP3.LUT R93, R207, 0x18, RZ, 0xfc, !PT ;  /* 0x00000018cf5d7812 */ /* 0x000fe200078efcff */
[----:B------:R-:W-:Y:S01]  /*48e0*/  VIADD R223, R91, UR7 ;  /* 0x000000075bdf7c36 */ /* 0x000fe20008000000 */
[-C--:B------:R-:W-:Y:S01]  /*48f0*/  ISETP.GE.AND P4, PT, R94, R22.reuse, PT ;  /* 0x000000165e00720c */ /* 0x080fe20003f86270 */
[----:B------:R-:W-:Y:S01]  /*4900*/  IMAD R94, R30, UR5, RZ ;  /* 0x000000051e5e7c24 */ /* 0x000fe2000f8e02ff */
[----:B------:R-:W-:Y:S01]  /*4910*/  ISETP.GE.AND P6, PT, R93, R22, PT ;  /* 0x000000165d00720c */ /* 0x000fe20003fc6270 */
[----:B------:R-:W-:Y:S01]  /*4920*/  IMAD R93, R31, UR5, RZ ;  /* 0x000000051f5d7c24 */ /* 0x000fe2000f8e02ff */
[----:B------:R-:W-:Y:S01]  /*4930*/  SEL R4, R37, RZ, !P4 ;  /* 0x000000ff25047207 */ /* 0x000fe20006000000 */
[----:B------:R-:W-:Y:S01]  /*4940*/  LDGSTS.E [R223+0x30000], desc[UR16][R168.64], P0 ;  /* 0x30000000a8df7fae */ /* 0x000fe20008121850 */
[----:B------:R-:W-:Y:S01]  /*4950*/  LOP3.LUT R23, R207, 0x1c, RZ, 0xfc, !PT ;  /* 0x0000001ccf177812 */ /* 0x000fe200078efcff */
[----:B------:R-:W-:Y:S01]  /*4960*/  IMAD R91, R33, UR5, RZ ;  /* 0x00000005215b7c24 */ /* 0x000fe2000f8e02ff */
[----:B------:R-:W-:Y:S01]  /*4970*/  LOP3.LUT R89, R207, 0x3c, RZ, 0xfc, !PT ;  /* 0x0000003ccf597812 */ /* 0x000fe200078efcff */
[----:B------:R-:W-:Y:S01]  /*4980*/  LDGSTS.E [R223+0x32000], desc[UR16][R166.64], P2 ;  /* 0x32000000a6df7fae */ /* 0x000fe20009121850 */
[----:B------:R-:W-:-:S02]  /*4990*/  ISETP.NE.U32.AND P0, PT, R3, RZ, PT ;  /* 0x000000ff0300720c */ /* 0x000fc40003f05070 */
[----:B------:R-:W-:Y:S01]  /*49a0*/  SEL R3, R37, RZ, !P6 ;  /* 0x000000ff25037207 */ /* 0x000fe20007000000 */
[----:B------:R-:W-:Y:S01]  /*49b0*/  STL [R1+0x1c], R95 ;  /* 0x00001c5f01007387 */ /* 0x000fe20000100800 */
[----:B------:R-:W-:Y:S02]  /*49c0*/  ISETP.NE.U32.AND P6, PT, R4, RZ, PT ;  /* 0x000000ff0400720c */ /* 0x000fe40003fc5070 */
[-C--:B------:R-:W-:Y:S01]  /*49d0*/  ISETP.GE.AND P4, PT, R23, R22.reuse, PT ;  /* 0x000000161700720c */ /* 0x080fe20003f86270 */
[----:B------:R-:W-:Y:S01]  /*49e0*/  STL [R1+0x18], R94 ;  /* 0x0000185e01007387 */ /* 0x000fe20000100800 */
[----:B------:R-:W-:Y:S02]  /*49f0*/  SEL R4, R37, RZ, !P3 ;  /* 0x000000ff25047207 */ /* 0x000fe40005800000 */
[----:B------:R-:W-:Y:S01]  /*4a00*/  ISETP.GE.AND P5, PT, R89, R22, PT ;  /* 0x000000165900720c */ /* 0x000fe20003fa6270 */
[----:B------:R-:W-:Y:S01]  /*4a10*/  STL [R1+0x14], R93 ;  /* 0x0000145d01007387 */ /* 0x000fe20000100800 */
[----:B------:R-:W-:-:S02]  /*4a20*/  LOP3.LUT R89, R2, 0x50, RZ, 0x3c, !PT ;  /* 0x0000005002597812 */ /* 0x000fc400078e3cff */
[----:B------:R-:W-:Y:S02]  /*4a30*/  ISETP.NE.U32.AND P2, PT, R3, RZ, PT ;  /* 0x000000ff0300720c */ /* 0x000fe40003f45070 */
[----:B------:R-:W-:Y:S01]  /*4a40*/  ISETP.NE.U32.AND P3, PT, R4, RZ, PT ;  /* 0x000000ff0400720c */ /* 0x000fe20003f65070 */
[C---:B------:R-:W-:Y:S01]  /*4a50*/  IMAD R4, R92.reuse, R237, RZ ;  /* 0x000000ed5c047224 */ /* 0x040fe200078e02ff */
[----:B------:R-:W-:Y:S01]  /*4a60*/  SEL R3, R37, RZ, !P4 ;  /* 0x000000ff25037207 */ /* 0x000fe20006000000 */
[----:B------:R-:W-:Y:S01]  /*4a70*/  VIADD R204, R89, UR7 ;  /* 0x0000000759cc7c36 */ /* 0x000fe20008000000 */
[----:B------:R-:W-:Y:S01]  /*4a80*/  ISETP.GE.AND P1, PT, R92, R22, PT ;  /* 0x000000165c00720c */ /* 0x000fe20003f26270 */
[----:B------:R-:W-:Y:S01]  /*4a90*/  IMAD R92, R32, UR5, RZ ;  /* 0x00000005205c7c24 */ /* 0x000fe2000f8e02ff */
[----:B------:R-:W-:Y:S01]  /*4aa0*/  ISETP.NE.U32.AND P4, PT, R3, RZ, PT ;  /* 0x000000ff0300720c */ /* 0x000fe20003f85070 */
[----:B------:R-:W-:Y:S01]  /*4ab0*/  IMAD.SHL.U32 R3, R4, 0x4, RZ ;  /* 0x0000000404037824 */ /* 0x000fe200078e00ff */
[C---:B------:R-:W-:Y:S01]  /*4ac0*/  SEL R23, R37.reuse, RZ, !P1 ;  /* 0x000000ff25177207 */ /* 0x040fe20004800000 */
[----:B------:R-:W-:Y:S01]  /*4ad0*/  LDGSTS.E [R204+0x30000], desc[UR16][R162.64], P0 ;  /* 0x30000000a2cc7fae */ /* 0x000fe20008121850 */
[----:B------:R-:W-:Y:S01]  /*4ae0*/  SEL R37, R37, RZ, !P5 ;  /* 0x000000ff25257207 */ /* 0x000fe20006800000 */
[----:B------:R-:W-:Y:S01]  /*4af0*/  IMAD R89, R35, UR5, RZ ;  /* 0x0000000523597c24 */ /* 0x000fe2000f8e02ff */
[----:B------:R-:W-:Y:S01]  /*4b00*/  ISETP.NE.U32.AND P1, PT, R23, RZ, PT ;  /* 0x000000ff1700720c */ /* 0x000fe20003f25070 */
[----:B------:R-:W-:Y:S01]  /*4b10*/  LDGSTS.E [R204+0x32000], desc[UR16][R150.64], P6 ;  /* 0x3200000096cc7fae */ /* 0x000fe2000b121850 */
[----:B------:R-:W-:-:S02]  /*4b20*/  IADD3 R148, P6, R3, UR10, RZ ;  /* 0x0000000a03947c10 */ /* 0x000fc4000ffde0ff */
[----:B------:R-:W-:Y:S01]  /*4b30*/  LOP3.LUT R23, R2, 0x60, RZ, 0x3c, !PT ;  /* 0x0000006002177812 */ /* 0x000fe200078e3cff */
[----:B------:R-:W-:Y:S01]  /*4b40*/  STL [R1+0x10], R92 ;  /* 0x0000105c01007387 */ /* 0x000fe20000100800 */
[----:B------:R-:W-:Y:S02]  /*4b50*/  LEA.HI.X.SX32 R149, R4, UR11, 0x2, P6 ;  /* 0x0000000b04957c11 */ /* 0x000fe4000b0f16ff */
[----:B------:R-:W-:Y:S01]  /*4b60*/  ISETP.GE.AND P6, PT, R90, UR4, PT ;  /* 0x000000045a007c0c */ /* 0x000fe2000bfc6270 */
[----:B------:R-:W-:Y:S01]  /*4b70*/  VIADD R193, R23, UR7 ;  /* 0x0000000717c17c36 */ /* 0x000fe20008000000 */
[----:B------:R-:W-:Y:S01]  /*4b80*/  ISETP.GE.AND P5, PT, R207, UR4, PT ;  /* 0x00000004cf007c0c */ /* 0x000fe2000bfa6270 */
[----:B------:R-:W-:Y:S01]  /*4b90*/  IMAD R90, R34, UR5, RZ ;  /* 0x00000005225a7c24 */ /* 0x000fe2000f8e02ff */
[----:B------:R-:W-:Y:S01]  /*4ba0*/  SEL R23, RZ, 0x4, P6 ;  /* 0x00000004ff177807 */ /* 0x000fe20003000000 */
[----:B------:R-:W-:Y:S01]  /*4bb0*/  STL [R1+0xc], R91 ;  /* 0x00000c5b01007387 */ /* 0x000fe20000100800 */
[----:B------:R-:W-:-:S02]  /*4bc0*/  ISETP.GE.AND P6, PT, R88, UR4, PT ;  /* 0x0000000458007c0c */ /* 0x000fc4000bfc6270 */
[----:B------:R-:W-:Y:S01]  /*4bd0*/  LOP3.LUT R88, R2, 0x70, RZ, 0x3c, !PT ;  /* 0x0000007002587812 */ /* 0x000fe200078e3cff */
[----:B------:R-:W-:Y:S01]  /*4be0*/  LDGSTS.E [R193+0x30000], desc[UR16][R160.64], P2 ;  /* 0x30000000a0c17fae */ /* 0x000fe20009121850 */
[----:B------:R-:W-:Y:S02]  /*4bf0*/  ISETP.GT.AND P0, PT, R21, 0x7f, PT ;  /* 0x0000007f1500780c */ /* 0x000fe40003f04270 */
[----:B------:R-:W-:Y:S01]  /*4c00*/  SEL R22, RZ, 0x4, P5 ;  /* 0x00000004ff167807 */ /* 0x000fe20002800000 */
[----:B------:R-:W-:Y:S01]  /*4c10*/  VIADD R194, R88, UR7 ;  /* 0x0000000758c27c36 */ /* 0x000fe20008000000 */
[----:B------:R-:W-:Y:S01]  /*4c20*/  LDGSTS.E [R193+0x32000], desc[UR16][R152.64], P3 ;  /* 0x3200000098c17fae */ /* 0x000fe20009921850 */
[----:B------:R-:W-:Y:S01]  /*4c30*/  SEL R23, R23, RZ, P0 ;  /* 0x000000ff17177207 */ /* 0x000fe20000000000 */
[----:B------:R-:W-:Y:S01]  /*4c40*/  IMAD R88, R36, UR5, RZ ;  /* 0x0000000524587c24 */ /* 0x000fe2000f8e02ff */
[----:B------:R-:W-:Y:S01]  /*4c50*/  SEL R22, R22, RZ, P0 ;  /* 0x000000ff16167207 */ /* 0x000fe20000000000 */
[----:B------:R-:W-:Y:S01]  /*4c60*/  LDGSTS.E [R194+0x30000], desc[UR16][R158.64], P4 ;  /* 0x300000009ec27fae */ /* 0x000fe2000a121850 */
[----:B------:R-:W-:-:S02]  /*4c70*/  SEL R192, RZ, 0x4, P6 ;  /* 0x00000004ffc07807 */ /* 0x000fc40003000000 */
[----:B------:R-:W-:Y:S01]  /*4c80*/  ISETP.NE.U32.AND P2, PT, R22, RZ, PT ;  /* 0x000000ff1600720c */ /* 0x000fe20003f45070 */
[----:B------:R-:W-:Y:S01]  /*4c90*/  STL [R1+0x8], R90 ;  /* 0x0000085a01007387 */ /* 0x000fe20000100800 */
[CC--:B------:R-:W-:Y:S02]  /*4ca0*/  LEA R22, P4, R100.reuse, R148.reuse, 0x2 ;  /* 0x0000009464167211 */ /* 0x0c0fe400078810ff */
[-C--:B------:R-:W-:Y:S01]  /*4cb0*/  LEA R24, P6, R99, R148.reuse, 0x2 ;  /* 0x0000009463187211 */ /* 0x080fe200078c10ff */
[----:B------:R-:W-:Y:S01]  /*4cc0*/  STL [R1+0x4], R89 ;  /* 0x0000045901007387 */ /* 0x000fe20000100800 */
[----:B------:R-:W-:Y:S02]  /*4cd0*/  ISETP.NE.U32.AND P3, PT, R23, RZ, PT ;  /* 0x000000ff1700720c */ /* 0x000fe40003f65070 */
[----:B------:R-:W-:Y:S01]  /*4ce0*/  LEA.HI.X.SX32 R23, R100, R149, 0x2, P4 ;  /* 0x0000009564177211 */ /* 0x000fe200020f16ff */
[----:B------:R4:W-:Y:S01]  /*4cf0*/  STL [R1], R88 ;  /* 0x0000005801007387 */ /* 0x0009e20000100800 */
[----:B------:R-:W-:-:S02]  /*4d00*/  LEA R26, P4, R98, R148, 0x2 ;  /* 0x00000094621a7211 */ /* 0x000fc400078810ff */
[-C--:B------:R-:W-:Y:S02]  /*4d10*/  LEA.HI.X.SX32 R25, R99, R149.reuse, 0x2, P6 ;  /* 0x0000009563197211 */ /* 0x080fe400030f16ff */
[CC--:B------:R-:W-:Y:S02]  /*4d20*/  LEA R28, P6, R97.reuse, R148.reuse, 0x2 ;  /* 0x00000094611c7211 */ /* 0x0c0fe400078c10ff */
[-C--:B------:R-:W-:Y:S02]  /*4d30*/  LEA.HI.X.SX32 R27, R98, R149.reuse, 0x2, P4 ;  /* 0x00000095621b7211 */ /* 0x080fe400020f16ff */
[-C--:B------:R-:W-:Y:S02]  /*4d40*/  LEA R30, P4, R96, R148.reuse, 0x2 ;  /* 0x00000094601e7211 */ /* 0x080fe400078810ff */
[----:B------:R-:W-:Y:S02]  /*4d50*/  LEA.HI.X.SX32 R29, R97, R149, 0x2, P6 ;  /* 0x00000095611d7211 */ /* 0x000fe400030f16ff */
[----:B------:R-:W-:-:S02]  /*4d60*/  LEA R32, P6, R95, R148, 0x2 ;  /* 0x000000945f207211 */ /* 0x000fc400078c10ff */
[-C--:B------:R-:W-:Y:S02]  /*4d70*/  LEA.HI.X.SX32 R31, R96, R149.reuse, 0x2, P4 ;  /* 0x00000095601f7211 */ /* 0x080fe400020f16ff */
[CC--:B------:R-:W-:Y:S02]  /*4d80*/  LEA R34, P4, R94.reuse, R148.reuse, 0x2 ;  /* 0x000000945e227211 */ /* 0x0c0fe400078810ff */
[-C--:B------:R-:W-:Y:S02]  /*4d90*/  LEA.HI.X.SX32 R33, R95, R149.reuse, 0x2, P6 ;  /* 0x000000955f217211 */ /* 0x080fe400030f16ff */
[----:B------:R-:W-:Y:S02]  /*4da0*/  LEA R36, P6, R93, R148, 0x2 ;  /* 0x000000945d247211 */ /* 0x000fe400078c10ff */
[----:B------:R-:W-:Y:S02]  /*4db0*/  ISETP.NE.U32.AND P5, PT, R37, RZ, PT ;  /* 0x000000ff2500720c */ /* 0x000fe40003fa5070 */
[----:B------:R-:W-:-:S02]  /*4dc0*/  LEA.HI.X.SX32 R35, R94, R149, 0x2, P4 ;  /* 0x000000955e237211 */ /* 0x000fc400020f16ff */
[CC--:B------:R-:W-:Y:S02]  /*4dd0*/  LEA R38, P4, R92.reuse, R148.reuse, 0x2 ;  /* 0x000000945c267211 */ /* 0x0c0fe400078810ff */
[-C--:B------:R-:W-:Y:S02]  /*4de0*/  LEA.HI.X.SX32 R37, R93, R149.reuse, 0x2, P6 ;  /* 0x000000955d257211 */ /* 0x080fe400030f16ff */
[CC--:B------:R-:W-:Y:S02]  /*4df0*/  LEA R40, P6, R91.reuse, R148.reuse, 0x2 ;  /* 0x000000945b287211 */ /* 0x0c0fe400078c10ff */
[-C--:B------:R-:W-:Y:S02]  /*4e00*/  LEA.HI.X.SX32 R39, R92, R149.reuse, 0x2, P4 ;  /* 0x000000955c277211 */ /* 0x080fe400020f16ff */
[----:B------:R-:W-:Y:S01]  /*4e10*/  LEA R42, P4, R90, R148, 0x2 ;  /* 0x000000945a2a7211 */ /* 0x000fe200078810ff */
[----:B------:R-:W-:Y:S01]  /*4e20*/  LDGSTS.E [R194+0x32000], desc[UR16][R154.64], P5 ;  /* 0x320000009ac27fae */ /* 0x000fe2000a921850 */
[----:B------:R-:W-:-:S02]  /*4e30*/  LEA.HI.X.SX32 R41, R91, R149, 0x2, P6 ;  /* 0x000000955b297211 */ /* 0x000fc400030f16ff */
[CC--:B------:R-:W-:Y:S01]  /*4e40*/  LEA R44, P6, R89.reuse, R148.reuse, 0x2 ;  /* 0x00000094592c7211 */ /* 0x0c0fe200078c10ff */
[----:B------:R-:W0:Y:S01]  /*4e50*/  LDGDEPBAR ;  /* 0x00000000000079af */ /* 0x000e220000000000 */
[-C--:B------:R-:W-:Y:S02]  /*4e60*/  LEA.HI.X.SX32 R43, R90, R149.reuse, 0x2, P4 ;  /* 0x000000955a2b7211 */ /* 0x080fe400020f16ff */
[-C--:B------:R-:W-:Y:S02]  /*4e70*/  LEA R46, P4, R88, R148.reuse, 0x2 ;  /* 0x00000094582e7211 */ /* 0x080fe400078810ff */
[-C--:B------:R-:W-:Y:S02]  /*4e80*/  LEA.HI.X.SX32 R45, R89, R149.reuse, 0x2, P6 ;  /* 0x00000095592d7211 */ /* 0x080fe400030f16ff */
[----:B------:R-:W-:Y:S02]  /*4e90*/  LEA R48, P6, R252, R148, 0x2 ;  /* 0x00000094fc307211 */ /* 0x000fe400078c10ff */
[----:B------:R-:W-:-:S02]  /*4ea0*/  LEA.HI.X.SX32 R47, R88, R149, 0x2, P4 ;  /* 0x00000095582f7211 */ /* 0x000fc400020f16ff */
[CC--:B------:R-:W-:Y:S02]  /*4eb0*/  LEA R50, P4, R251.reuse, R148.reuse, 0x2 ;  /* 0x00000094fb327211 */ /* 0x0c0fe400078810ff */
[-C--:B------:R-:W-:Y:S02]  /*4ec0*/  LEA.HI.X.SX32 R49, R252, R149.reuse, 0x2, P6 ;  /* 0x00000095fc317211 */ /* 0x080fe400030f16ff */
[CC--:B------:R-:W-:Y:S02]  /*4ed0*/  LEA R52, P6, R250.reuse, R148.reuse, 0x2 ;  /* 0x00000094fa347211 */ /* 0x0c0fe400078c10ff */
[-C--:B------:R-:W-:Y:S02]  /*4ee0*/  LEA.HI.X.SX32 R51, R251, R149.reuse, 0x2, P4 ;  /* 0x00000095fb337211 */ /* 0x080fe400020f16ff */
[----:B------:R-:W-:Y:S02]  /*4ef0*/  LEA R54, P4, R249, R148, 0x2 ;  /* 0x00000094f9367211 */ /* 0x000fe400078810ff */
[----:B------:R-:W-:-:S02]  /*4f00*/  LEA.HI.X.SX32 R53, R250, R149, 0x2, P6 ;  /* 0x00000095fa357211 */ /* 0x000fc400030f16ff */
[-C--:B------:R-:W-:Y:S02]  /*4f10*/  LEA R56, P6, R247, R148.reuse, 0x2 ;  /* 0x00000094f7387211 */ /* 0x080fe400078c10ff */
        /* <DEDUP_REMOVED lines=25> */
[-C--:B------:R-:W-:Y:S02]  /*50b0*/  LEA R82, P4, R206, R148.reuse, 0x2 ;  /* 0x00000094ce527211 */ /* 0x080fe400078810ff */
[-C--:B------:R-:W-:Y:S02]  /*50c0*/  LEA.HI.X.SX32 R81, R210, R149.reuse, 0x2, P6 ;  /* 0x00000095d2517211 */ /* 0x080fe400030f16ff */
[----:B------:R-:W-:Y:S02]  /*50d0*/  LEA R84, P6, R205, R148, 0x2 ;  /* 0x00000094cd547211 */ /* 0x000fe400078c10ff */
[----:B------:R-:W-:-:S02]  /*50e0*/  LEA.HI.X.SX32 R83, R206, R149, 0x2, P4 ;  /* 0x00000095ce537211 */ /* 0x000fc400020f16ff */
[-C--:B------:R-:W-:Y:S02]  /*50f0*/  LEA R86, P4, R203, R148.reuse, 0x2 ;  /* 0x00000094cb567211 */ /* 0x080fe400078810ff */
[-C--:B------:R-:W-:Y:S02]  /*5100*/  LEA.HI.X.SX32 R85, R205, R149.reuse, 0x2, P6 ;  /* 0x00000095cd557211 */ /* 0x080fe400030f16ff */
[CC--:B----4-:R-:W-:Y:S02]  /*5110*/  LEA R88, P6, R202.reuse, R148.reuse, 0x2 ;  /* 0x00000094ca587211 */ /* 0x0d0fe400078c10ff */
        /* <DEDUP_REMOVED lines=53> */
[----:B------:R-:W-:Y:S01]  /*5470*/  SHF.R.U32.HI R207, RZ, 0x6, R195 ;  /* 0x00000006ffcf7819 */ /* 0x000fe200000116c3 */
[----:B------:R-:W-:Y:S01]  /*5480*/  IMAD.SHL.U32 R195, R195, 0x400, RZ ;  /* 0x00000400c3c37824 */ /* 0x000fe200078e00ff */
[-C--:B------:R-:W-:Y:S02]  /*5490*/  LEA R142, P4, R8, R148.reuse, 0x2 ;  /* 0x00000094088e7211 */ /* 0x080fe400078810ff */
[----:B------:R-:W-:Y:S02]  /*54a0*/  LEA.HI.X.SX32 R141, R9, R149, 0x2, P6 ;  /* 0x00000095098d7211 */ /* 0x000fe400030f16ff */
[----:B------:R-:W-:-:S02]  /*54b0*/  LEA R144, P6, R7, R148, 0x2 ;  /* 0x0000009407907211 */ /* 0x000fc400078c10ff */
[----:B------:R-:W-:Y:S02]  /*54c0*/  SGXT.U32 R207, R207, 0x2 ;  /* 0x00000002cfcf781a */ /* 0x000fe40000000000 */
[-C--:B------:R-:W-:Y:S02]  /*54d0*/  LEA.HI.X.SX32 R143, R8, R149.reuse, 0x2, P4 ;  /* 0x00000095088f7211 */ /* 0x080fe400020f16ff */
[-C--:B------:R-:W-:Y:S02]  /*54e0*/  LEA R146, P4, R6, R148.reuse, 0x2 ;  /* 0x0000009406927211 */ /* 0x080fe400078810ff */
[----:B------:R-:W-:Y:S02]  /*54f0*/  LEA.HI.X.SX32 R145, R7, R149, 0x2, P6 ;  /* 0x0000009507917211 */ /* 0x000fe400030f16ff */
[----:B------:R-:W-:Y:S02]  /*5500*/  LEA R148, P6, R5, R148, 0x2 ;  /* 0x0000009405947211 */ /* 0x000fe400078c10ff */
[----:B------:R-:W-:-:S02]  /*5510*/  LOP3.LUT R207, R207, 0x24, RZ, 0xfc, !PT ;  /* 0x00000024cfcf7812 */ /* 0x000fc400078efcff */
[-C--:B------:R-:W-:Y:S02]  /*5520*/  LEA.HI.X.SX32 R147, R6, R149.reuse, 0x2, P4 ;  /* 0x0000009506937211 */ /* 0x080fe400020f16ff */
[----:B------:R-:W-:Y:S02]  /*5530*/  SEL R192, R192, RZ, P0 ;  /* 0x000000ffc0c07207 */ /* 0x000fe40000000000 */
[----:B------:R-:W-:Y:S02]  /*5540*/  LEA.HI.X.SX32 R149, R5, R149, 0x2, P6 ;  /* 0x0000009505957211 */ /* 0x000fe400030f16ff */
[----:B------:R-:W-:Y:S02]  /*5550*/  ISETP.GE.AND P6, PT, R207, UR4, PT ;  /* 0x00000004cf007c0c */ /* 0x000fe4000bfc6270 */
[----:B------:R-:W-:Y:S02]  /*5560*/  ISETP.NE.U32.AND P4, PT, R192, RZ, PT ;  /* 0x000000ffc000720c */ /* 0x000fe40003f85070 */
[----:B------:R-:W-:-:S02]  /*5570*/  SEL R192, RZ, 0x4, P6 ;  /* 0x00000004ffc07807 */ /* 0x000fc40003000000 */
[----:B------:R-:W-:Y:S02]  /*5580*/  ISETP.GE.AND P6, PT, R157, UR4, PT ;  /* 0x000000049d007c0c */ /* 0x000fe4000bfc6270 */
[----:B------:R-:W-:Y:S02]  /*5590*/  SEL R157, R192, RZ, P0 ;  /* 0x000000ffc09d7207 */ /* 0x000fe40000000000 */
[----:B------:R-:W-:Y:S02]  /*55a0*/  SEL R192, RZ, 0x4, P6 ;  /* 0x00000004ffc07807 */ /* 0x000fe40003000000 */
[----:B------:R-:W-:Y:S02]  /*55b0*/  ISETP.GE.AND P6, PT, R0, UR4, PT ;  /* 0x0000000400007c0c */ /* 0x000fe4000bfc6270 */
[----:B------:R-:W-:Y:S02]  /*55c0*/  LOP3.LUT R209, R209, 0x8000, R195, 0xf8, !PT ;  /* 0x00008000d1d17812 */ /* 0x000fe400078ef8c3 */
[----:B------:R-:W-:-:S02]  /*55d0*/  SEL R195, RZ, 0x4, P6 ;  /* 0x00000004ffc37807 */ /* 0x000fc40003000000 */
[----:B------:R-:W-:Y:S01]  /*55e0*/  ISETP.GE.AND P6, PT, R208, UR4, PT ;  /* 0x00000004d0007c0c */ /* 0x000fe2000bfc6270 */
[----:B------:R-:W-:Y:S01]  /*55f0*/  IMAD.SHL.U32 R208, R236, 0x40, RZ ;  /* 0x00000040ecd07824 */ /* 0x000fe200078e00ff */
[----:B------:R-:W-:Y:S02]  /*5600*/  SEL R195, R195, RZ, P0 ;  /* 0x000000ffc3c37207 */ /* 0x000fe40000000000 */
[----:B------:R-:W-:Y:S01]  /*5610*/  SEL R0, R192, RZ, P0 ;  /* 0x000000ffc0007207 */ /* 0x000fe20000000000 */
[----:B--2---:R-:W-:Y:S01]  /*5620*/  IMAD.WIDE R182, R208, 0x4, R182 ;  /* 0x00000004d0b67825 */ /* 0x004fe200078e02b6 */
[----:B------:R-:W-:Y:S02]  /*5630*/  SEL R192, RZ, 0x4, P6 ;  /* 0x00000004ffc07807 */ /* 0x000fe40003000000 */
[----:B------:R-:W-:Y:S01]  /*5640*/  ISETP.NE.U32.AND P6, PT, R195, RZ, PT ;  /* 0x000000ffc300720c */ /* 0x000fe20003fc5070 */
[C---:B------:R-:W-:Y:S01]  /*5650*/  VIADD R195, R209.reuse, UR7 ;  /* 0x00000007d1c37c36 */ /* 0x040fe20008000000 */
[----:B------:R-:W-:Y:S01]  /*5660*/  SEL R192, R192, RZ, P0 ;  /* 0x000000ffc0c07207 */ /* 0x000fe20000000000 */
[----:B---3--:R-:W-:Y:S01]  /*5670*/  IMAD.WIDE R164, R208, 0x4, R164 ;  /* 0x00000004d0a47825 */ /* 0x008fe200078e02a4 */
[----:B------:R-:W-:-:S02]  /*5680*/  LOP3.LUT R207, R209, 0x40, RZ, 0x3c, !PT ;  /* 0x00000040d1cf7812 */ /* 0x000fc400078e3cff */
[----:B------:R-:W-:Y:S01]  /*5690*/  LDGSTS.E [R195], desc[UR16][R22.64], P1 ;  /* 0x0000000016c37fae */ /* 0x000fe20008921850 */
[----:B------:R-:W-:Y:S01]  /*56a0*/  ISETP.NE.U32.AND P5, PT, R192, RZ, PT ;  /* 0x000000ffc000720c */ /* 0x000fe20003fa5070 */
[----:B-1----:R-:W-:Y:S02]  /*56b0*/  IMAD.WIDE R180, R208, 0x4, R180 ;  /* 0x00000004d0b47825 */ /* 0x002fe400078e02b4 */
[----:B------:R-:W-:Y:S02]  /*56c0*/  LDGSTS.E [R195+0x400], desc[UR16][R26.64], P1 ;  /* 0x004000001ac37fae */ /* 0x000fe40008921850 */
[----:B------:R-:W-:Y:S02]  /*56d0*/  VIADD R192, R207, UR7 ;  /* 0x00000007cfc07c36 */ /* 0x000fe40008000000 */
[----:B------:R-:W-:Y:S04]  /*56e0*/  LDGSTS.E [R195+0x800], desc[UR16][R30.64], P1 ;  /* 0x008000001ec37fae */ /* 0x000fe80008921850 */
        /* <DEDUP_REMOVED lines=61> */
[----:B------:R-:W0:Y:S01]  /*5ac0*/  LDGDEPBAR ;  /* 0x00000000000079af */ /* 0x000e220000000000 */
[----:B------:R-:W-:Y:S06]  /*5ad0*/  BAR.SYNC.DEFER_BLOCKING 0x0 ;  /* 0x0000000000007b1d */ /* 0x000fec0000010000 */
[----:B------:R-:W-:Y:S01]  /*5ae0*/  @!PT LDS RZ, [RZ] ;  /* 0x00000000fffff984 */ /* 0x000fe20000000800 */
[----:B------:R-:W-:Y:S01]  /*5af0*/  @!PT LDS RZ, [RZ] ;  /* 0x00000000fffff984 */ /* 0x000fe20000000800 */
[----:B------:R-:W-:Y:S01]  /*5b00*/  @!PT LDS RZ, [RZ] ;  /* 0x00000000fffff984 */ /* 0x000fe20000000800 */
[----:B------:R1:W-:Y:S04]  /*5b10*/  LDGSTS.E [R248+0x34000], desc[UR16][R182.64], P2 ;  /* 0x34000000b6f87fae */ /* 0x0003e80009121850 */
[----:B------:R2:W-:Y:S04]  /*5b20*/  LDGSTS.E [R248+0x36000], desc[UR16][R164.64], P3 ;  /* 0x36000000a4f87fae */ /* 0x0005e80009921850 */
[----:B------:R3:W-:Y:S01]  /*5b30*/  LDGSTS.E [R244+0x34000], desc[UR16][R180.64], P4 ;  /* 0x34000000b4f47fae */ /* 0x0007e2000a121850 */
[----:B-1----:R-:W1:Y:S02]  /*5b40*/  S2R R183, SR_TID.X ;  /* 0x0000000000b77919 */ /* 0x002e640000002100 */
[----:B-1----:R-:W-:-:S02]  /*5b50*/  LOP3.LUT R207, R183, 0x3f, RZ, 0xc0, !PT ;  /* 0x0000003fb7cf7812 */ /* 0x002fc400078ec0ff */
[----:B------:R-:W-:Y:S02]  /*5b60*/  SHF.R.U32.HI R183, RZ, 0x6, R183 ;  /* 0x00000006ffb77819 */ /* 0x000fe400000116b7 */
[----:B------:R-:W-:Y:S02]  /*5b70*/  ISETP.GE.AND P1, PT, R207, UR4, PT ;  /* 0x00000004cf007c0c */ /* 0x000fe4000bf26270 */
[----:B------:R-:W-:Y:S02]  /*5b80*/  SGXT.U32 R183, R183, 0x2 ;  /* 0x00000002b7b7781a */ /* 0x000fe40000000000 */
[----:B------:R-:W-:Y:S02]  /*5b90*/  SEL R207, RZ, 0x4, P1 ;  /* 0x00000004ffcf7807 */ /* 0x000fe40000800000 */
[----:B------:R-:W-:-:S04]  /*5ba0*/  LOP3.LUT R183, R183, 0x2c, RZ, 0xfc, !PT ;  /* 0x0000002cb7b77812 */ /* 0x000fc800078efcff */
[----:B------:R-:W-:Y:S02]  /*5bb0*/  ISETP.GE.AND P1, PT, R183, UR4, PT ;  /* 0x00000004b7007c0c */ /* 0x000fe4000bf26270 */
[----:B------:R-:W2:Y:S02]  /*5bc0*/  S2R R183, SR_TID.X ;  /* 0x0000000000b77919 */ /* 0x000ea40000002100 */
[----:B------:R-:W-:Y:S02]  /*5bd0*/  SEL R182, RZ, 0x4, P1 ;  /* 0x00000004ffb67807 */ /* 0x000fe40000800000 */
[----:B------:R-:W-:Y:S02]  /*5be0*/  ISETP.GE.AND P1, PT, R156, UR4, PT ;  /* 0x000000049c007c0c */ /* 0x000fe4000bf26270 */
[----:B------:R-:W-:Y:S02]  /*5bf0*/  SEL R182, R182, RZ, P0 ;  /* 0x000000ffb6b67207 */ /* 0x000fe40000000000 */
[----:B------:R-:W-:-:S02]  /*5c00*/  SEL R156, RZ, 0x4, P1 ;  /* 0x00000004ff9c7807 */ /* 0x000fc40000800000 */
[----:B------:R-:W-:Y:S02]  /*5c10*/  ISETP.NE.U32.AND P1, PT, R182, RZ, PT ;  /* 0x000000ffb600720c */ /* 0x000fe40003f25070 */
[----:B--2---:R-:W-:-:S04]  /*5c20*/  SHF.R.U32.HI R165, RZ, 0x6, R183 ;  /* 0x00000006ffa57819 */ /* 0x004fc800000116b7 */
[----:B------:R-:W-:-:S04]  /*5c30*/  SGXT.U32 R165, R165, 0x2 ;  /* 0x00000002a5a5781a */ /* 0x000fc80000000000 */
[----:B------:R-:W-:-:S04]  /*5c40*/  LOP3.LUT R165, R165, 0x30, RZ, 0xfc, !PT ;  /* 0x00000030a5a57812 */ /* 0x000fc800078efcff */
[----:B------:R-:W-:Y:S02]  /*5c50*/  ISETP.GE.AND P2, PT, R165, UR4, PT ;  /* 0x00000004a5007c0c */ /* 0x000fe4000bf46270 */
[--C-:B------:R-:W-:Y:S02]  /*5c60*/  SHF.R.U32.HI R165, RZ, 0x6, R183.reuse ;  /* 0x00000006ffa57819 */ /* 0x100fe400000116b7 */
[----:B------:R-:W-:Y:S02]  /*5c70*/  SHF.R.U32.HI R183, RZ, 0x6, R183 ;  /* 0x00000006ffb77819 */ /* 0x000fe400000116b7 */
[----:B------:R-:W-:Y:S02]  /*5c80*/  SGXT.U32 R165, R165, 0x2 ;  /* 0x00000002a5a5781a */ /* 0x000fe40000000000 */
[----:B------:R-:W-:Y:S02]  /*5c90*/  SGXT.U32 R183, R183, 0x2 ;  /* 0x00000002b7b7781a */ /* 0x000fe40000000000 */
[----:B------:R-:W-:-:S02]  /*5ca0*/  SEL R164, RZ, 0x4, P2 ;  /* 0x00000004ffa47807 */ /* 0x000fc40001000000 */
[----:B------:R-:W-:Y:S02]  /*5cb0*/  LOP3.LUT R183, R183, 0x14, RZ, 0xfc, !PT ;  /* 0x00000014b7b77812 */ /* 0x000fe400078efcff */
[----:B------:R-:W-:Y:S02]  /*5cc0*/  LOP3.LUT R165, R165, 0x34, RZ, 0xfc, !PT ;  /* 0x00000034a5a57812 */ /* 0x000fe400078efcff */
[----:B------:R-:W-:-:S04]  /*5cd0*/  ISETP.GE.AND P2, PT, R183, UR4, PT ;  /* 0x00000004b7007c0c */ /* 0x000fc8000bf46270 */
[----:B------:R-:W-:Y:S02]  /*5ce0*/  SEL R183, RZ, 0x4, P2 ;  /* 0x00000004ffb77807 */ /* 0x000fe40001000000 */
[----:B------:R-:W-:Y:S02]  /*5cf0*/  ISETP.GE.AND P2, PT, R165, UR4, PT ;  /* 0x00000004a5007c0c */ /* 0x000fe4000bf46270 */
[----:B------:R-:W3:Y:S02]  /*5d00*/  S2R R165, SR_TID.X ;  /* 0x0000000000a57919 */ /* 0x000ee40000002100 */
[----:B------:R-:W-:Y:S01]  /*5d10*/  SEL R248, RZ, 0x4, P2 ;  /* 0x00000004fff87807 */ /* 0x000fe20001000000 */
[----:B------:R-:W1:Y:S01]  /*5d20*/  S2R R182, SR_TID.X ;  /* 0x0000000000b67919 */ /* 0x000e620000002100 */
[----:B---3--:R-:W-:Y:S02]  /*5d30*/  SHF.R.U32.HI R181, RZ, 0x6, R165 ;  /* 0x00000006ffb57819 */ /* 0x008fe400000116a5 */
[----:B------:R-:W-:-:S02]  /*5d40*/  SEL R165, R156, RZ, P0 ;  /* 0x000000ff9ca57207 */ /* 0x000fc40000000000 */
[----:B------:R-:W-:Y:S01]  /*5d50*/  SGXT.U32 R181, R181, 0x2 ;  /* 0x00000002b5b5781a */ /* 0x000fe20000000000 */
[----:B------:R-:W5:Y:S03]  /*5d60*/  LDL.LU R156, [R1+0x144] ;  /* 0x00014400019c7983 */ /* 0x000f660000300800 */
[----:B------:R-:W-:-:S04]  /*5d70*/  LOP3.LUT R181, R181, 0x18, RZ, 0xfc, !PT ;  /* 0x00000018b5b57812 */ /* 0x000fc800078efcff */
[----:B------:R-:W-:Y:S02]  /*5d80*/  ISETP.GE.AND P2, PT, R181, UR4, PT ;  /* 0x00000004b5007c0c */ /* 0x000fe4000bf46270 */
[----:B-1----:R-:W-:-:S04]  /*5d90*/  SHF.R.U32.HI R181, RZ, 0x6, R182 ;  /* 0x00000006ffb57819 */ /* 0x002fc800000116b6 */
[----:B------:R-:W-:-:S04]  /*5da0*/  SGXT.U32 R181, R181, 0x2 ;  /* 0x00000002b5b5781a */ /* 0x000fc80000000000 */
[----:B------:R-:W-:-:S04]  /*5db0*/  LOP3.LUT R181, R181, 0x38, RZ, 0xfc, !PT ;  /* 0x00000038b5b57812 */ /* 0x000fc800078efcff */
[----:B------:R-:W-:Y:S02]  /*5dc0*/  ISETP.GE.AND P4, PT, R181, UR4, PT ;  /* 0x00000004b5007c0c */ /* 0x000fe4000bf86270 */
[--C-:B------:R-:W-:Y:S02]  /*5dd0*/  SHF.R.U32.HI R181, RZ, 0x6, R182.reuse ;  /* 0x00000006ffb57819 */ /* 0x100fe400000116b6 */
[----:B------:R-:W-:Y:S02]  /*5de0*/  SHF.R.U32.HI R180, RZ, 0x6, R182 ;  /* 0x00000006ffb47819 */ /* 0x000fe400000116b6 */
[----:B------:R-:W-:Y:S02]  /*5df0*/  SGXT.U32 R181, R181, 0x2 ;  /* 0x00000002b5b5781a */ /* 0x000fe40000000000 */
[----:B------:R-:W-:Y:S02]  /*5e00*/  SGXT.U32 R180, R180, 0x2 ;  /* 0x00000002b4b4781a */ /* 0x000fe40000000000 */
[----:B------:R-:W-:-:S02]  /*5e10*/  LOP3.LUT R181, R181, 0x1c, RZ, 0xfc, !PT ;  /* 0x0000001cb5b57812 */ /* 0x000fc400078efcff */
[----:B------:R-:W-:Y:S02]  /*5e20*/  SEL R182, RZ, 0x4, P4 ;  /* 0x00000004ffb67807 */ /* 0x000fe40002000000 */
[----:B------:R-:W-:Y:S02]  /*5e30*/  ISETP.GE.AND P4, PT, R181, UR4, PT ;  /* 0x00000004b5007c0c */ /* 0x000fe4000bf86270 */
[----:B------:R-:W-:Y:S02]  /*5e40*/  LOP3.LUT R180, R180, 0x3c, RZ, 0xfc, !PT ;  /* 0x0000003cb4b47812 */ /* 0x000fe400078efcff */
[----:B------:R-:W-:Y:S02]  /*5e50*/  SEL R181, RZ, 0x4, P4 ;  /* 0x00000004ffb57807 */ /* 0x000fe40002000000 */
[----:B------:R-:W-:Y:S02]  /*5e60*/  ISETP.GE.AND P4, PT, R180, UR4, PT ;  /* 0x00000004b4007c0c */ /* 0x000fe4000bf86270 */
[----:B------:R-:W-:-:S02]  /*5e70*/  SEL R164, R164, RZ, P0 ;  /* 0x000000ffa4a47207 */ /* 0x000fc40000000000 */
[----:B------:R-:W-:Y:S02]  /*5e80*/  ISETP.NE.U32.AND P3, PT, R165, RZ, PT ;  /* 0x000000ffa500720c */ /* 0x000fe40003f65070 */
[----:B------:R-:W-:Y:S02]  /*5e90*/  SEL R165, RZ, 0x4, P2 ;  /* 0x00000004ffa57807 */ /* 0x000fe40001000000 */
[----:B------:R-:W-:Y:S02]  /*5ea0*/  SEL R180, RZ, 0x4, P4 ;  /* 0x00000004ffb47807 */ /* 0x000fe40002000000 */
[----:B------:R-:W-:Y:S02]  /*5eb0*/  ISETP.NE.U32.AND P2, PT, R164, RZ, PT ;  /* 0x000000ffa400720c */ /* 0x000fe40003f45070 */
[----:B------:R-:W-:Y:S02]  /*5ec0*/  SEL R164, R183, RZ, P0 ;  /* 0x000000ffb7a47207 */ /* 0x000fe40000000000 */
[----:B------:R-:W-:-:S02]  /*5ed0*/  SEL R207, R207, RZ, P0 ;  /* 0x000000ffcfcf7207 */ /* 0x000fc40000000000 */
[----:B------:R-:W-:Y:S02]  /*5ee0*/  SEL R183, R248, RZ, P0 ;  /* 0x000000fff8b77207 */ /* 0x000fe40000000000 */
[----:B------:R-:W-:Y:S02]  /*5ef0*/  SEL R165, R165, RZ, P0 ;  /* 0x000000ffa5a57207 */ /* 0x000fe40000000000 */
[----:B------:R-:W-:Y:S02]  /*5f00*/  SEL R182, R182, RZ, P0 ;  /* 0x000000ffb6b67207 */ /* 0x000fe40000000000 */
[----:B------:R-:W-:Y:S02]  /*5f10*/  SEL R181, R181, RZ, P0 ;  /* 0x000000ffb5b57207 */ /* 0x000fe40000000000 */
[----:B------:R-:W-:Y:S02]  /*5f20*/  SEL R180, R180, RZ, P0 ;  /* 0x000000ffb4b47207 */ /* 0x000fe40000000000 */
[----:B------:R-:W-:-:S02]  /*5f30*/  ISETP.NE.U32.AND P0, PT, R157, RZ, PT ;  /* 0x000000ff9d00720c */ /* 0x000fc40003f05070 */
[----:B------:R-:W5:Y:S01]  /*5f40*/  LDL.LU R157, [R1+0x140] ;  /* 0x00014000019d7983 */ /* 0x000f620000300800 */
[----:B------:R-:W-:-:S03]  /*5f50*/  ISETP.NE.U32.AND P4, PT, R0, RZ, PT ;  /* 0x000000ff0000720c */ /* 0x000fc60003f85070 */
[----:B------:R-:W5:Y:S01]  /*5f60*/  LDL.LU R0, [R1+0x13c] ;  /* 0x00013c0001007983 */ /* 0x000f620000300800 */
[----:B------:R-:W-:-:S04]  /*5f70*/  IMAD.WIDE R172, R208, 0x4, R172 ;  /* 0x00000004d0ac7825 */ /* 0x000fc800078e02ac */
[----:B------:R-:W-:Y:S02]  /*5f80*/  IMAD.WIDE R178, R208, 0x4, R178 ;  /* 0x00000004d0b27825 */ /* 0x000fe400078e02b2 */
[----:B------:R-:W-:Y:S01]  /*5f90*/  LDGSTS.E [R244+0x36000], desc[UR16][R172.64], P0 ;  /* 0x36000000acf47fae */ /* 0x000fe20008121850 */
[----:B------:R-:W-:Y:S01]  /*5fa0*/  ISETP.NE.U32.AND P0, PT, R164, RZ, PT ;  /* 0x000000ffa400720c */ /* 0x000fe20003f05070 */
[C---:B------:R-:W-:Y:S02]  /*5fb0*/  IMAD.WIDE R176, R208.reuse, 0x4, R176 ;  /* 0x00000004d0b07825 */ /* 0x040fe400078e02b0 */
[----:B------:R-:W-:Y:S01]  /*5fc0*/  LDGSTS.E [R240+0x34000], desc[UR16][R178.64], P4 ;  /* 0x34000000b2f07fae */ /* 0x000fe2000a121850 */
[----:B------:R-:W-:Y:S01]  /*5fd0*/  ISETP.NE.U32.AND P4, PT, R183, RZ, PT ;  /* 0x000000ffb700720c */ /* 0x000fe20003f85070 */
[C---:B------:R-:W-:Y:S02]  /*5fe0*/  IMAD.WIDE R174, R208.reuse, 0x4, R174 ;  /* 0x00000004d0ae7825 */ /* 0x040fe400078e02ae */
[----:B------:R-:W-:Y:S02]  /*5ff0*/  LDGSTS.E [R240+0x36000], desc[UR16][R176.64], P6 ;  /* 0x36000000b0f07fae */ /* 0x000fe4000b121850 */
[C---:B------:R-:W-:Y:S01]  /*6000*/  IMAD.WIDE R170, R208.reuse, 0x4, R170 ;  /* 0x00000004d0aa7825 */ /* 0x040fe200078e02aa */
[----:B------:R-:W-:Y:S01]  /*6010*/  ISETP.NE.U32.AND P6, PT, R165, RZ, PT ;  /* 0x000000ffa500720c */ /* 0x000fe20003fc5070 */
[----:B------:R-:W-:Y:S02]  /*6020*/  LDGSTS.E [R234+0x34000], desc[UR16][R174.64], P5 ;  /* 0x34000000aeea7fae */ /* 0x000fe4000a921850 */
[----:B------:R-:W-:Y:S01]  /*6030*/  IMAD.WIDE R168, R208, 0x4, R168 ;  /* 0x00000004d0a87825 */ /* 0x000fe200078e02a8 */
[----:B------:R-:W-:Y:S01]  /*6040*/  ISETP.NE.U32.AND P5, PT, R182, RZ, PT ;  /* 0x000000ffb600720c */ /* 0x000fe20003fa5070 */
        /* <DEDUP_REMOVED lines=10> */
[----:B------:R-:W-:-:S02]  /*60f0*/  IMAD.WIDE R160, R208, 0x4, R160 ;  /* 0x00000004d0a07825 */ /* 0x000fc400078e02a0 */
[----:B------:R1:W-:Y:S02]  /*6100*/  LDGSTS.E [R204+0x36000], desc[UR16][R150.64], P4 ;  /* 0x3600000096cc7fae */ /* 0x0003e4000a121850 */
[C---:B------:R-:W-:Y:S02]  /*6110*/  IMAD.WIDE R152, R208.reuse, 0x4, R152 ;  /* 0x00000004d0987825 */ /* 0x040fe400078e0298 */
[----:B------:R-:W-:Y:S02]  /*6120*/  LDGSTS.E [R193+0x34000], desc[UR16][R160.64], P6 ;  /* 0x34000000a0c17fae */ /* 0x000fe4000b121850 */
[C---:B------:R-:W-:Y:S02]  /*6130*/  IMAD.WIDE R158, R208.reuse, 0x4, R158 ;  /* 0x00000004d09e7825 */ /* 0x040fe400078e029e */
[----:B------:R-:W-:Y:S02]  /*6140*/  LDGSTS.E [R193+0x36000], desc[UR16][R152.64], P5 ;  /* 0x3600000098c17fae */ /* 0x000fe4000a921850 */
[----:B-1----:R-:W-:-:S02]  /*6150*/  IMAD.WIDE R150, R208, 0x4, R154 ;  /* 0x00000004d0967825 */ /* 0x002fc400078e029a */
[----:B------:R-:W-:Y:S02]  /*6160*/  LDGSTS.E [R194+0x34000], desc[UR16][R158.64], P1 ;  /* 0x340000009ec27fae */ /* 0x000fe40008921850 */
[----:B------:R-:W-:Y:S02]  /*6170*/  IMAD.SHL.U32 R154, R237, 0x40, RZ ;  /* 0x00000040ed9a7824 */ /* 0x000fe400078e00ff */
[----:B------:R-:W-:Y:S02]  /*6180*/  LDGSTS.E [R194+0x36000], desc[UR16][R150.64], P3 ;  /* 0x3600000096c27fae */ /* 0x000fe40009921850 */
[C---:B------:R-:W-:Y:S02]  /*6190*/  IMAD.WIDE R22, R154.reuse, 0x4, R22 ;  /* 0x000000049a167825 */ /* 0x040fe400078e0216 */
[----:B------:R-:W0:Y:S02]  /*61a0*/  LDGDEPBAR ;  /* 0x00000000000079af */ /* 0x000e240000000000 */
[----:B------:R-:W-:-:S02]  /*61b0*/  IMAD.WIDE R26, R154, 0x4, R26 ;  /* 0x000000049a1a7825 */ /* 0x000fc400078e021a */
[----:B------:R-:W-:Y:S02]  /*61c0*/  LDGSTS.E [R195+0x10000], desc[UR16][R22.64], P2 ;  /* 0x1000000016c37fae */ /* 0x000fe40009121850 */
[C---:B------:R-:W-:Y:S02]  /*61d0*/  IMAD.WIDE R30, R154.reuse, 0x4, R30 ;  /* 0x000000049a1e7825 */ /* 0x040fe400078e021e */
[----:B------:R-:W-:Y:S02]  /*61e0*/  LDGSTS.E [R195+0x10400], desc[UR16][R26.64], P2 ;  /* 0x104000001ac37fae */ /* 0x000fe40009121850 */
[C---:B------:R-:W-:Y:S02]  /*61f0*/  IMAD.WIDE R34, R154.reuse, 0x4, R34 ;  /* 0x000000049a227825 */ /* 0x040fe400078e0222 */
[----:B------:R-:W-:Y:S02]  /*6200*/  LDGSTS.E [R195+0x10800], desc[UR16][R30.64], P2 ;  /* 0x108000001ec37fae */ /* 0x000fe40009121850 */
        /* <DEDUP_REMOVED lines=46> */
[C---:B------:R-:W-:Y:S01]  /*64f0*/  IMAD.WIDE R130, R154.reuse, 0x4, R130 ;  /* 0x000000049a827825 */ /* 0x040fe200078e0282 */
[----:B------:R-:W1:Y:S03]  /*6500*/  S2R R173, SR_TID.X ;  /* 0x0000000000ad7919 */ /* 0x000e660000002100 */
[C---:B------:R-:W-:Y:S01]  /*6510*/  IMAD.WIDE R134, R154.reuse, 0x4, R134 ;  /* 0x000000049a867825 */ /* 0x040fe200078e0286 */
[----:B------:R-:W-:Y:S03]  /*6520*/  LDGSTS.E [R195+0x16800], desc[UR16][R126.64], P2 ;  /* 0x168000007ec37fae */ /* 0x000fe60009121850 */
        /* <DEDUP_REMOVED lines=9> */
[----:B------:R-:W2:Y:S03]  /*65c0*/  S2R R207, SR_TID.X ;  /* 0x0000000000cf7919 */ /* 0x000ea60000002100 */
[C---:B------:R-:W-:Y:S01]  /*65d0*/  IMAD.WIDE R32, R154.reuse, 0x4, R32 ;  /* 0x000000049a207825 */ /* 0x040fe200078e0220 */
[----:B------:R-:W-:Y:S03]  /*65e0*/  LDGSTS.E [R195+0x17c00], desc[UR16][R146.64], P2 ;  /* 0x17c0000092c37fae */ /* 0x000fe60009121850 */
[C---:B------:R-:W-:Y:S01]  /*65f0*/  IMAD.WIDE R36, R154.reuse, 0x4, R36 ;  /* 0x000000049a247825 */ /* 0x040fe200078e0224 */
[----:B------:R3:W-:Y:S03]  /*6600*/  LDGSTS.E [R192+0x10200], desc[UR16][R24.64], P2 ;  /* 0x1020000018c07fae */ /* 0x0007e60009121850 */
        /* <DEDUP_REMOVED lines=36> */
[----:B------:R-:W-:Y:S01]  /*6850*/  IMAD.WIDE R112, R154, 0x4, R112 ;  /* 0x000000049a707825 */ /* 0x000fe200078e0270 */
[----:B------:R1:W-:Y:S01]  /*6860*/  LDGSTS.E [R192+0x14e00], desc[UR16][R100.64], P2 ;  /* 0x14e0000064c07fae */ /* 0x0003e20009121850 */
[----:B------:R-:W-:-:S02]  /*6870*/  ISETP.GE.AND P0, PT, R21, 0x40, PT ;  /* 0x000000401500780c */ /* 0x000fc40003f06270 */
        /* <DEDUP_REMOVED lines=16> */
[----:B-1----:R-:W-:Y:S01]  /*6980*/  IMAD.SHL.U32 R244, R173, 0x200, RZ ;  /* 0x00000200adf47824 */ /* 0x002fe200078e00ff */
[----:B------:R1:W-:Y:S01]  /*6990*/  LDGSTS.E [R192+0x17200], desc[UR16][R136.64], P2 ;  /* 0x1720000088c07fae */ /* 0x0003e20009121850 */
[----:B------:R-:W-:Y:S01]  /*69a0*/  IMAD.WIDE R148, R154, 0x4, R148 ;  /* 0x000000049a947825 */ /* 0x000fe200078e0294 */
[----:B--2---:R-:W-:-:S02]  /*69b0*/  SHF.R.U32.HI R207, RZ, 0x6, R207 ;  /* 0x00000006ffcf7819 */ /* 0x004fc400000116cf */
[----:B------:R1:W-:Y:S01]  /*69c0*/  LDGSTS.E [R192+0x17600], desc[UR16][R140.64], P2 ;  /* 0x176000008cc07fae */ /* 0x0003e20009121850 */
[----:B------:R-:W-:Y:S01]  /*69d0*/  IMAD.SHL.U32 R162, R173, 0x20, RZ ;  /* 0x00000020ada27824 */ /* 0x000fe200078e00ff */
[----:B------:R-:W-:Y:S02]  /*69e0*/  LOP3.LUT R244, R244, 0x3000, RZ, 0xc0, !PT ;  /* 0x00003000f4f47812 */ /* 0x000fe400078ec0ff */
[----:B------:R1:W-:Y:S04]  /*69f0*/  LDGSTS.E [R192+0x17a00], desc[UR16][R144.64], P2 ;  /* 0x17a0000090c07fae */ /* 0x0003e80009121850 */
[----:B------:R1:W-:Y:S01]  /*6a00*/  LDGSTS.E [R192+0x17e00], desc[UR16][R148.64], P2 ;  /* 0x17e0000094c07fae */ /* 0x0003e20009121850 */
[----:B------:R-:W-:-:S03]  /*6a10*/  SGXT.U32 R207, R207, 0x2 ;  /* 0x00000002cfcf781a */ /* 0x000fc60000000000 */
[----:B------:R-:W0:Y:S01]  /*6a20*/  LDGDEPBAR ;  /* 0x00000000000079af */ /* 0x000e220000000000 */
[----:B------:R-:W-:Y:S02]  /*6a30*/  LOP3.LUT R244, R244, 0x60, R162, 0xf8, !PT ;  /* 0x00000060f4f47812 */ /* 0x000fe400078ef8a2 */
[----:B---3--:R-:W-:Y:S02]  /*6a40*/  CS2R R24, SRZ ;  /* 0x0000000000187805 */ /* 0x008fe4000001ff00 */
[----:B------:R-:W-:Y:S02]  /*6a50*/  CS2R R26, SRZ ;  /* 0x00000000001a7805 */ /* 0x000fe4000001ff00 */
[----:B----4-:R-:W-:Y:S02]  /*6a60*/  CS2R R28, SRZ ;  /* 0x00000000001c7805 */ /* 0x010fe4000001ff00 */
[----:B------:R-:W-:Y:S02]  /*6a70*/  CS2R R30, SRZ ;  /* 0x00000000001e7805 */ /* 0x000fe4000001ff00 */
[----:B------:R-:W-:-:S02]  /*6a80*/  CS2R R32, SRZ ;  /* 0x0000000000207805 */ /* 0x000fc4000001ff00 */
[----:B------:R-:W-:Y:S02]  /*6a90*/  CS2R R34, SRZ ;  /* 0x0000000000227805 */ /* 0x000fe4000001ff00 */
[----:B------:R-:W-:Y:S02]  /*6aa0*/  CS2R R36, SRZ ;  /* 0x0000000000247805 */ /* 0x000fe4000001ff00 */
[----:B------:R-:W-:Y:S02]  /*6ab0*/  CS2R R38, SRZ ;  /* 0x0000000000267805 */ /* 0x000fe4000001ff00 */
[----:B------:R-:W-:Y:S02]  /*6ac0*/  CS2R R40, SRZ ;  /* 0x0000000000287805 */ /* 0x000fe4000001ff00 */
        /* <DEDUP_REMOVED lines=22> */
[----:B------:R-:W-:Y:S01]  /*6c30*/  CS2R R86, SRZ ;  /* 0x0000000000567805 */ /* 0x000fe2000001ff00 */
[----:B------:R-:W-:Y:S01]  /*6c40*/  IMAD.SHL.U32 R248, R173, 0x8, RZ ;  /* 0x00000008adf87824 */ /* 0x000fe200078e00ff */
[----:B-1----:R-:W-:Y:S06]  /*6c50*/  @!P0 BRA `(.L_x_0) ;  /* 0x0000003800ec8947 */ /* 0x002fec0003800000 */
[----:B------:R-:W2:Y:S01]  /*6c60*/  LDL.LU R172, [R1+0x74] ;  /* 0x0000740001ac7983 */ /* 0x000ea20000300800 */
[----:B------:R-:W-:Y:S02]  /*6c70*/  SHF.R.S32.HI R22, RZ, 0x1f, R229 ;  /* 0x0000001fff167819 */ /* 0x000fe400000114e5 */
[----:B------:R-:W-:Y:S01]  /*6c80*/  SHF.R.S32.HI R23, RZ, 0x1f, R230 ;  /* 0x0000001fff177819 */ /* 0x000fe200000114e6 */
[----:B------:R-:W3:Y:S01]  /*6c90*/  LDL.LU R240, [R1] ;  /* 0x0000000001f07983 */ /* 0x000ee20000300800 */
[----:B------:R-:W-:Y:S02]  /*6ca0*/  SHF.L.U64.HI R229, R229, 0x2, R22 ;  /* 0x00000002e5e57819 */ /* 0x000fe40000010216 */
[----:B------:R-:W-:Y:S01]  /*6cb0*/  SHF.R.S32.HI R22, RZ, 0x1f, R227 ;  /* 0x0000001fff167819 */ /* 0x000fe200000114e3 */
[----:B------:R-:W4:Y:S01]  /*6cc0*/  LDL.LU R183, [R1+0x4] ;  /* 0x0000040001b77983 */ /* 0x000f220000300800 */
[----:B------:R-:W-:Y:S01]  /*6cd0*/  SHF.L.U64.HI R230, R230, 0x2, R23 ;  /* 0x00000002e6e67819 */ /* 0x000fe20000010217 */
[----:B------:R-:W-:Y:S01]  /*6ce0*/  IMAD.SHL.U32 R40, R154, 0x8, RZ ;  /* 0x000000089a287824 */ /* 0x000fe200078e00ff */
[----:B------:R-:W-:Y:S01]  /*6cf0*/  SHF.L.U64.HI R227, R227, 0x2, R22 ;  /* 0x00000002e3e37819 */ /* 0x000fe20000010216 */
[----:B------:R-:W4:Y:S01]  /*6d00*/  LDL.LU R151, [R1+0x8] ;  /* 0x0000080001977983 */ /* 0x000f220000300800 */
[----:B------:R-:W-:-:S02]  /*6d10*/  SHF.R.S32.HI R23, RZ, 0x1f, R228 ;  /* 0x0000001fff177819 */ /* 0x000fc400000114e4 */
[----:B------:R-:W-:Y:S01]  /*6d20*/  SHF.R.S32.HI R26, RZ, 0x1f, R225 ;  /* 0x0000001fff1a7819 */ /* 0x000fe200000114e1 */
[----:B------:R-:W4:Y:S01]  /*6d30*/  LDL.LU R158, [R1+0xc] ;  /* 0x00000c00019e7983 */ /* 0x000f220000300800 */
[----:B------:R-:W-:Y:S02]  /*6d40*/  SHF.R.U32.HI R22, RZ, 0x5, R173 ;  /* 0x00000005ff167819 */ /* 0x000fe400000116ad */
[----:B------:R-:W-:Y:S01]  /*6d50*/  SHF.R.S32.HI R153, RZ, 0x1f, R154 ;  /* 0x0000001fff997819 */ /* 0x000fe2000001149a */
[----:B------:R-:W4:Y:S01]  /*6d60*/  LDL.LU R193, [R1+0x10] ;  /* 0x0000100001c17983 */ /* 0x000f220000300800 */
[----:B------:R-:W-:Y:S02]  /*6d70*/  SHF.L.U64.HI R228, R228, 0x2, R23 ;  /* 0x00000002e4e47819 */ /* 0x000fe40000010217 */
[----:B------:R-:W-:Y:S01]  /*6d80*/  SHF.L.U64.HI R225, R225, 0x2, R26 ;  /* 0x00000002e1e17819 */ /* 0x000fe2000001021a */
[----:B------:R-:W4:Y:S01]  /*6d90*/  LDL.LU R159, [R1+0x14] ;  /* 0x00001400019f7983 */ /* 0x000f220000300800 */
[----:B------:R-:W-:-:S02]  /*6da0*/  R2UR UR15, R22 ;  /* 0x00000000160f72ca */ /* 0x000fc400000e0000 */
[----:B------:R-:W-:Y:S01]  /*6db0*/  SHF.R.S32.HI R23, RZ, 0x1f, R224 ;  /* 0x0000001fff177819 */ /* 0x000fe200000114e0 */
[----:B------:R-:W4:Y:S01]  /*6dc0*/  LDL.LU R152, [R1+0x18] ;  /* 0x0000180001987983 */ /* 0x000f220000300800 */
[----:B------:R-:W-:Y:S02]  /*6dd0*/  SHF.R.S32.HI R26, RZ, 0x1f, R5 ;  /* 0x0000001fff1a7819 */ /* 0x000fe40000011405 */
[----:B------:R-:W-:Y:S01]  /*6de0*/  SHF.R.S32.HI R32, RZ, 0x1f, R6 ;  /* 0x0000001fff207819 */ /* 0x000fe20000011406 */
[----:B------:R-:W4:Y:S01]  /*6df0*/  LDL.LU R160, [R1+0x1c] ;  /* 0x00001c0001a07983 */ /* 0x000f220000300800 */
[----:B------:R-:W-:Y:S02]  /*6e00*/  SHF.R.S32.HI R22, RZ, 0x1f, R7 ;  /* 0x0000001fff167819 */ /* 0x000fe40000011407 */
[----:B------:R-:W-:Y:S01]  /*6e10*/  SHF.R.S32.HI R28, RZ, 0x1f, R8 ;  /* 0x0000001fff1c7819 */ /* 0x000fe20000011408 */
[----:B------:R-:W4:Y:S01]  /*6e20*/  LDL.LU R204, [R1+0x20] ;  /* 0x0000200001cc7983 */ /* 0x000f220000300800 */
[----:B------:R-:W-:-:S02]  /*6e30*/  SHF.L.U64.HI R39, R154, 0x3, R153 ;  /* 0x000000039a277819 */ /* 0x000fc40000010299 */
[-C--:B------:R-:W-:Y:S01]  /*6e40*/  LEA R155, P0, R5, R40.reuse, 0x2 ;  /* 0x00000028059b7211 */ /* 0x080fe200078010ff */
[----:B------:R-:W4:Y:S01]  /*6e50*/  LDL.LU R161, [R1+0x24] ;  /* 0x0000240001a17983 */ /* 0x000f220000300800 */
[-C--:B------:R-:W-:Y:S02]  /*6e60*/  LEA R38, P1, R6, R40.reuse, 0x2 ;  /* 0x0000002806267211 */ /* 0x080fe400078210ff */
[-C--:B------:R-:W-:Y:S01]  /*6e70*/  LEA R36, P2, R7, R40.reuse, 0x2 ;  /* 0x0000002807247211 */ /* 0x080fe200078410ff */
[----:B------:R-:W4:Y:S01]  /*6e80*/  LDL.LU R237, [R1+0x28] ;  /* 0x0000280001ed7983 */ /* 0x000f220000300800 */
[----:B------:R-:W-:Y:S02]  /*6e90*/  LEA R35, P3, R8, R40, 0x2 ;  /* 0x0000002808237211 */ /* 0x000fe400078610ff */
[----:B------:R-:W-:Y:S01]  /*6ea0*/  SHF.R.S32.HI R66, RZ, 0x1f, R21 ;  /* 0x0000001fff427819 */ /* 0x000fe20000011415 */
[----:B------:R-:W4:Y:S01]  /*6eb0*/  LDL.LU R223, [R1+0x2c] ;  /* 0x00002c0001df7983 */ /* 0x000f220000300800 */
[----:B------:R-:W-:-:S02]  /*6ec0*/  SHF.L.U64.HI R224, R224, 0x2, R23 ;  /* 0x00000002e0e07819 */ /* 0x000fc40000010217 */
[-C--:B------:R-:W-:Y:S01]  /*6ed0*/  LEA.HI.X R33, R5, R39.reuse, R26, 0x2, P0 ;  /* 0x0000002705217211 */ /* 0x080fe200000f141a */
[----:B------:R-:W4:Y:S01]  /*6ee0*/  LDL.LU R234, [R1+0x30] ;  /* 0x0000300001ea7983 */ /* 0x000f220000300800 */
[-C--:B------:R-:W-:Y:S02]  /*6ef0*/  LEA.HI.X R32, R6, R39.reuse, R32, 0x2, P1 ;  /* 0x0000002706207211 */ /* 0x080fe400008f1420 */
[-C--:B------:R-:W-:Y:S02]  /*6f00*/  LEA.HI.X R29, R7, R39.reuse, R22, 0x2, P2 ;  /* 0x00000027071d7211 */ /* 0x080fe400010f1416 */
[----:B------:R-:W-:Y:S02]  /*6f10*/  LEA.HI.X R28, R8, R39, R28, 0x2, P3 ;  /* 0x00000027081c7211 */ /* 0x000fe400018f141c */
[----:B------:R-:W-:Y:S02]  /*6f20*/  SHF.R.S32.HI R22, RZ, 0x1f, R9 ;  /* 0x0000001fff167819 */ /* 0x000fe40000011409 */
[----:B------:R-:W-:-:S02]  /*6f30*/  SHF.R.S32.HI R23, RZ, 0x1f, R10 ;  /* 0x0000001fff177819 */ /* 0x000fc4000001140a */
[----:B------:R-:W-:Y:S02]  /*6f40*/  SHF.R.S32.HI R6, RZ, 0x1f, R11 ;  /* 0x0000001fff067819 */ /* 0x000fe4000001140b */
[----:B------:R-:W-:Y:S02]  /*6f50*/  SHF.R.S32.HI R91, RZ, 0x1f, R12 ;  /* 0x0000001fff5b7819 */ /* 0x000fe4000001140c */
[-C--:B------:R-:W-:Y:S02]  /*6f60*/  LEA R8, P0, R9, R40.reuse, 0x2 ;  /* 0x0000002809087211 */ /* 0x080fe400078010ff */
[-C--:B------:R-:W-:Y:S02]  /*6f70*/  LEA R37, P1, R10, R40.reuse, 0x2 ;  /* 0x000000280a257211 */ /* 0x080fe400078210ff */
[-C--:B------:R-:W-:Y:S02]  /*6f80*/  LEA R34, P2, R11, R40.reuse, 0x2 ;  /* 0x000000280b227211 */ /* 0x080fe400078410ff */
[----:B------:R-:W-:-:S02]  /*6f90*/  LEA R30, P3, R12, R40, 0x2 ;  /* 0x000000280c1e7211 */ /* 0x000fc400078610ff */
[----:B------:R-:W-:Y:S02]  /*6fa0*/  LEA.HI R66, R66, R21, RZ, 0x6 ;  /* 0x0000001542427211 */ /* 0x000fe400078f30ff */
[-C--:B------:R-:W-:Y:S02]  /*6fb0*/  LEA.HI.X R21, R9, R39.reuse, R22, 0x2, P0 ;  /* 0x0000002709157211 */ /* 0x080fe400000f1416 */
[-C--:B------:R-:W-:Y:S02]  /*6fc0*/  LEA.HI.X R23, R10, R39.reuse, R23, 0x2, P1 ;  /* 0x000000270a177211 */ /* 0x080fe400008f1417 */
[-C--:B------:R-:W-:Y:S02]  /*6fd0*/  LEA.HI.X R89, R11, R39.reuse, R6, 0x2, P2 ;  /* 0x000000270b597211 */ /* 0x080fe400010f1406 */
[----:B------:R-:W-:Y:S02]  /*6fe0*/  LEA.HI.X R91, R12, R39, R91, 0x2, P3 ;  /* 0x000000270c5b7211 */ /* 0x000fe400018f145b */
[----:B------:R-:W-:-:S02]  /*6ff0*/  SHF.R.S32.HI R10, RZ, 0x1f, R13 ;  /* 0x0000001fff0a7819 */ /* 0x000fc4000001140d */
[----:B------:R-:W-:Y:S02]  /*7000*/  SHF.R.S32.HI R6, RZ, 0x1f, R15 ;  /* 0x0000001fff067819 */ /* 0x000fe4000001140f */
[----:B------:R-:W-:Y:S02]  /*7010*/  SHF.R.S32.HI R99, RZ, 0x1f, R16 ;  /* 0x0000001fff637819 */ /* 0x000fe40000011410 */
[-C--:B------:R-:W-:Y:S02]  /*7020*/  LEA R12, P0, R13, R40.reuse, 0x2 ;  /* 0x000000280d0c7211 */ /* 0x080fe400078010ff */
[-C--:B------:R-:W-:Y:S02]  /*7030*/  LEA R26, P2, R15, R40.reuse, 0x2 ;  /* 0x000000280f1a7211 */ /* 0x080fe400078410ff */
[----:B------:R-:W-:Y:S02]  /*7040*/  LEA R22, P3, R16, R40, 0x2 ;  /* 0x0000002810167211 */ /* 0x000fe400078610ff */
[----:B------:R-:W-:-:S02]  /*7050*/  LEA.HI.X R93, R13, R39, R10, 0x2, P0 ;  /* 0x000000270d5d7211 */ /* 0x000fc400000f140a */
[-C--:B------:R-:W-:Y:S02]  /*7060*/  LEA.HI.X R97, R15, R39.reuse, R6, 0x2, P2 ;  /* 0x000000270f617211 */ /* 0x080fe400010f1406 */
[----:B------:R-:W-:Y:S02]  /*7070*/  LEA.HI.X R99, R16, R39, R99, 0x2, P3 ;  /* 0x0000002710637211 */ /* 0x000fe400018f1463 */
[----:B------:R-:W-:Y:S02]  /*7080*/  SHF.R.S32.HI R10, RZ, 0x1f, R17 ;  /* 0x0000001fff0a7819 */ /* 0x000fe40000011411 */
[----:B------:R-:W-:Y:S02]  /*7090*/  SHF.R.S32.HI R6, RZ, 0x1f, R19 ;  /* 0x0000001fff067819 */ /* 0x000fe40000011413 */
[----:B------:R-:W-:Y:S02]  /*70a0*/  SHF.R.S32.HI R107, RZ, 0x1f, R20 ;  /* 0x0000001fff6b7819 */ /* 0x000fe40000011414 */
[----:B------:R-:W-:-:S02]  /*70b0*/  LEA R27, P0, R17, R40, 0x2 ;  /* 0x00000028111b7211 */ /* 0x000fc400078010ff */
[-C--:B------:R-:W-:Y:S02]  /*70c0*/  LEA R88, P2, R19, R40.reuse, 0x2 ;  /* 0x0000002813587211 */ /* 0x080fe400078410ff */
[C---:B------:R-:W-:Y:S02]  /*70d0*/  LEA R90, P3, R20.reuse, R40, 0x2 ;  /* 0x00000028145a7211 */ /* 0x040fe400078610ff */
        /* <DEDUP_REMOVED lines=50> */
[-C--:B------:R-:W-:Y:S02]  /*7400*/  LEA R136, P2, R235, R40.reuse, 0x2 ;  /* 0x00000028eb887211 */ /* 0x080fe400078410ff */
[----:B------:R-:W-:-:S02]  /*7410*/  LEA R138, P3, R238, R40, 0x2 ;  /* 0x00000028ee8a7211 */ /* 0x000fc400078610ff */
[-C--:B------:R-:W-:Y:S02]  /*7420*/  LEA.HI.X R147, R235, R39.reuse, R6, 0x2, P2 ;  /* 0x00000027eb937211 */ /* 0x080fe400010f1406 */
[-C--:B------:R-:W-:Y:S02]  /*7430*/  LEA.HI.X R148, R238, R39.reuse, R148, 0x2, P3 ;  /* 0x00000027ee947211 */ /* 0x080fe400018f1494 */
[----:B------:R-:W-:Y:S02]  /*7440*/  SHF.R.S32.HI R6, RZ, 0x1f, R243 ;  /* 0x0000001fff067819 */ /* 0x000fe400000114f3 */
[C---:B------:R-:W-:Y:S02]  /*7450*/  LEA R166, P3, R243.reuse, R40, 0x2 ;  /* 0x00000028f3a67211 */ /* 0x040fe400078610ff */
[----:B------:R-:W-:Y:S02]  /*7460*/  SHF.R.S32.HI R25, RZ, 0x1f, R226 ;  /* 0x0000001fff197819 */ /* 0x000fe400000114e2 */
[----:B------:R-:W-:-:S02]  /*7470*/  LEA.HI.X R165, R243, R39, R6, 0x2, P3 ;  /* 0x00000027f3a57211 */ /* 0x000fc400018f1406 */
[----:B------:R-:W-:Y:S02]  /*7480*/  SHF.R.S32.HI R6, RZ, 0x1f, R249 ;  /* 0x0000001fff067819 */ /* 0x000fe400000114f9 */
[C---:B------:R-:W-:Y:S02]  /*7490*/  LEA R174, P3, R249.reuse, R40, 0x2 ;  /* 0x00000028f9ae7211 */ /* 0x040fe400078610ff */
[----:B------:R-:W-:Y:S02]  /*74a0*/  SHF.L.U64.HI R226, R226, 0x2, R25 ;  /* 0x00000002e2e27819 */ /* 0x000fe40000010219 */
[----:B------:R-:W-:Y:S02]  /*74b0*/  LEA.HI.X R173, R249, R39, R6, 0x2, P3 ;  /* 0x00000027f9ad7211 */ /* 0x000fe400018f1406 */
[----:B------:R-:W-:Y:S02]  /*74c0*/  SHF.R.S32.HI R25, RZ, 0x1f, R4 ;  /* 0x0000001fff197819 */ /* 0x000fe40000011404 */
[----:B------:R-:W-:-:S02]  /*74d0*/  SHF.R.S32.HI R95, RZ, 0x1f, R14 ;  /* 0x0000001fff5f7819 */ /* 0x000fc4000001140e */
[----:B------:R-:W-:Y:S02]  /*74e0*/  SHF.R.S32.HI R103, RZ, 0x1f, R18 ;  /* 0x0000001fff677819 */ /* 0x000fe40000011412 */
[----:B------:R-:W-:Y:S02]  /*74f0*/  SHF.R.S32.HI R142, RZ, 0x1f, R206 ;  /* 0x0000001fff8e7819 */ /* 0x000fe400000114ce */
[----:B------:R-:W-:Y:S02]  /*7500*/  SHF.R.S32.HI R145, RZ, 0x1f, R232 ;  /* 0x0000001fff917819 */ /* 0x000fe400000114e8 */
[----:B------:R-:W-:Y:S02]  /*7510*/  SHF.R.S32.HI R146, RZ, 0x1f, R233 ;  /* 0x0000001fff927819 */ /* 0x000fe400000114e9 */
[----:B------:R-:W-:Y:S02]  /*7520*/  SHF.R.S32.HI R150, RZ, 0x1f, R241 ;  /* 0x0000001fff967819 */ /* 0x000fe400000114f1 */
[----:B------:R-:W-:-:S02]  /*7530*/  SHF.R.S32.HI R163, RZ, 0x1f, R242 ;  /* 0x0000001fffa37819 */ /* 0x000fc400000114f2 */
[----:B------:R-:W-:Y:S02]  /*7540*/  SHF.R.S32.HI R169, RZ, 0x1f, R246 ;  /* 0x0000001fffa97819 */ /* 0x000fe400000114f6 */
[----:B------:R-:W-:Y:S02]  /*7550*/  SHF.R.S32.HI R179, RZ, 0x1f, R252 ;  /* 0x0000001fffb37819 */ /* 0x000fe400000114fc */
[----:B------:R-:W-:Y:S02]  /*7560*/  SHF.R.S32.HI R175, RZ, 0x1f, R250 ;  /* 0x0000001fffaf7819 */ /* 0x000fe400000114fa */
[----:B--2---:R-:W-:Y:S02]  /*7570*/  SHF.R.S32.HI R24, RZ, 0x1f, R172 ;  /* 0x0000001fff187819 */ /* 0x004fe400000114ac */
[----:B---3--:R-:W-:Y:S02]  /*7580*/  SHF.R.S32.HI R6, RZ, 0x1f, R240 ;  /* 0x0000001fff067819 */ /* 0x008fe400000114f0 */
[----:B------:R-:W-:-:S02]  /*7590*/  LEA R182, P3, R240, R40, 0x2 ;  /* 0x00000028f0b67211 */ /* 0x000fc400078610ff */
[-C--:B------:R-:W-:Y:S02]  /*75a0*/  LEA R31, P1, R14, R40.reuse, 0x2 ;  /* 0x000000280e1f7211 */ /* 0x080fe400078210ff */
[-C--:B------:R-:W-:Y:S02]  /*75b0*/  LEA.HI.X R181, R240, R39.reuse, R6, 0x2, P3 ;  /* 0x00000027f0b57211 */ /* 0x080fe400018f1406 */
[----:B------:R-:W2:Y:S01]  /*75c0*/  LDL.LU R240, [R1+0x138] ;  /* 0x0001380001f07983 */ /* 0x000ea20000300800 */
[----:B------:R-:W-:Y:S02]  /*75d0*/  SHF.L.U64.HI R4, R4, 0x2, R25 ;  /* 0x0000000204047819 */ /* 0x000fe40000010219 */
[----:B------:R-:W-:Y:S02]  /*75e0*/  LEA.HI.X R95, R14, R39, R95, 0x2, P1 ;  /* 0x000000270e5f7211 */ /* 0x000fe400008f145f */
[----:B------:R-:W-:Y:S02]  /*75f0*/  LEA R25, P1, R18, R40, 0x2 ;  /* 0x0000002812197211 */ /* 0x000fe400078210ff */
[----:B------:R-:W-:-:S02]  /*7600*/  SHF.R.S32.HI R10, RZ, 0x1f, R185 ;  /* 0x0000001fff0a7819 */ /* 0x000fc400000114b9 */
[-C--:B------:R-:W-:Y:S02]  /*7610*/  LEA.HI.X R103, R18, R39.reuse, R103, 0x2, P1 ;  /* 0x0000002712677211 */ /* 0x080fe400008f1467 */
[CC--:B------:R-:W-:Y:S02]  /*7620*/  LEA R94, P1, R185.reuse, R40.reuse, 0x2 ;  /* 0x00000028b95e7211 */ /* 0x0c0fe400078210ff */
[-C--:B------:R-:W-:Y:S02]  /*7630*/  LEA R132, P0, R232, R40.reuse, 0x2 ;  /* 0x00000028e8847211 */ /* 0x080fe400078010ff */
[----:B------:R-:W-:Y:S02]  /*7640*/  LEA.HI.X R111, R185, R39, R10, 0x2, P1 ;  /* 0x00000027b96f7211 */ /* 0x000fe400008f140a */
[----:B------:R-:W-:Y:S02]  /*7650*/  SHF.R.S32.HI R10, RZ, 0x1f, R189 ;  /* 0x0000001fff0a7819 */ /* 0x000fe400000114bd */
[----:B------:R-:W-:-:S02]  /*7660*/  LEA R102, P1, R189, R40, 0x2 ;  /* 0x00000028bd667211 */ /* 0x000fc400078210ff */
[-C--:B------:R-:W-:Y:S02]  /*7670*/  LEA R164, P2, R242, R40.reuse, 0x2 ;  /* 0x00000028f2a47211 */ /* 0x080fe400078410ff */
[-C--:B------:R-:W-:Y:S02]  /*7680*/  LEA.HI.X R119, R189, R39.reuse, R10, 0x2, P1 ;  /* 0x00000027bd777211 */ /* 0x080fe400008f140a */
[----:B------:R-:W-:Y:S02]  /*7690*/  SHF.R.S32.HI R10, RZ, 0x1f, R197 ;  /* 0x0000001fff0a7819 */ /* 0x000fe400000114c5 */
[C---:B------:R-:W-:Y:S02]  /*76a0*/  LEA R110, P1, R197.reuse, R40, 0x2 ;  /* 0x00000028c56e7211 */ /* 0x040fe400078210ff */
[----:B------:R-:W-:Y:S02]  /*76b0*/  SHF.L.U64.HI R24, R172, 0x2, R24 ;  /* 0x00000002ac187819 */ /* 0x000fe40000010218 */
[----:B------:R-:W-:-:S02]  /*76c0*/  LEA.HI.X R127, R197, R39, R10, 0x2, P1 ;  /* 0x00000027c57f7211 */ /* 0x000fc400008f140a */
[----:B------:R-:W-:Y:S02]  /*76d0*/  SHF.R.S32.HI R10, RZ, 0x1f, R201 ;  /* 0x0000001fff0a7819 */ /* 0x000fe400000114c9 */
[----:B------:R-:W-:-:S04]  /*76e0*/  LEA R118, P1, R201, R40, 0x2 ;  /* 0x00000028c9767211 */ /* 0x000fc800078210ff */
[----:B------:R-:W-:Y:S02]  /*76f0*/  LEA.HI.X R135, R201, R39, R10, 0x2, P1 ;  /* 0x00000027c9877211 */ /* 0x000fe400008f140a */
[----:B------:R-:W-:-:S04]  /*7700*/  LEA R126, P1, R206, R40, 0x2 ;  /* 0x00000028ce7e7211 */ /* 0x000fc800078210ff */
[-C--:B------:R-:W-:Y:S02]  /*7710*/  LEA.HI.X R142, R206, R39.reuse, R142, 0x2, P1 ;  /* 0x00000027ce8e7211 */ /* 0x080fe400008f148e */
[CC--:B------:R-:W-:Y:S02]  /*7720*/  LEA R134, P1, R233.reuse, R40.reuse, 0x2 ;  /* 0x00000028e9867211 */ /* 0x0c0fe400078210ff */
[-C--:B------:R-:W-:Y:S02]  /*7730*/  LEA.HI.X R145, R232, R39.reuse, R145, 0x2, P0 ;  /* 0x00000027e8917211 */ /* 0x080fe400000f1491 */
[----:B------:R-:W-:Y:S02]  /*7740*/  LEA.HI.X R146, R233, R39, R146, 0x2, P1 ;  /* 0x00000027e9927211 */ /* 0x000fe400008f1492 */
[----:B------:R-:W-:Y:S02]  /*7750*/  SHF.R.S32.HI R10, RZ, 0x1f, R239 ;  /* 0x0000001fff0a7819 */ /* 0x000fe400000114ef */
[----:B------:R-:W-:-:S02]  /*7760*/  LEA R140, P0, R239, R40, 0x2 ;  /* 0x00000028ef8c7211 */ /* 0x000fc400078010ff */
[-C--:B------:R-:W-:Y:S02]  /*7770*/  LEA R162, P1, R241, R40.reuse, 0x2 ;  /* 0x00000028f1a27211 */ /* 0x080fe400078210ff */
[-C--:B------:R-:W-:Y:S02]  /*7780*/  LEA.HI.X R149, R239, R39.reuse, R10, 0x2, P0 ;  /* 0x00000027ef957211 */ /* 0x080fe400000f140a */
[-C--:B------:R-:W-:Y:S02]  /*7790*/  LEA.HI.X R150, R241, R39.reuse, R150, 0x2, P1 ;  /* 0x00000027f1967211 */ /* 0x080fe400008f1496 */
[----:B------:R-:W-:Y:S02]  /*77a0*/  LEA.HI.X R163, R242, R39, R163, 0x2, P2 ;  /* 0x00000027f2a37211 */ /* 0x000fe400010f14a3 */
[----:B------:R-:W-:Y:S02]  /*77b0*/  SHF.R.S32.HI R10, RZ, 0x1f, R247 ;  /* 0x0000001fff0a7819 */ /* 0x000fe400000114f7 */
[----:B------:R-:W-:-:S02]  /*77c0*/  LEA R170, P1, R246, R40, 0x2 ;  /* 0x00000028f6aa7211 */ /* 0x000fc400078210ff */
[CC--:B------:R-:W-:Y:S02]  /*77d0*/  LEA R172, P2, R247.reuse, R40.reuse, 0x2 ;  /* 0x00000028f7ac7211 */ /* 0x0c0fe400078410ff */
[-C--:B------:R-:W-:Y:S02]  /*77e0*/  LEA.HI.X R169, R246, R39.reuse, R169, 0x2, P1 ;  /* 0x00000027f6a97211 */ /* 0x080fe400008f14a9 */
[----:B------:R-:W-:Y:S02]  /*77f0*/  LEA.HI.X R171, R247, R39, R10, 0x2, P2 ;  /* 0x00000027f7ab7211 */ /* 0x000fe400010f140a */
[----:B------:R-:W-:Y:S02]  /*7800*/  SHF.R.S32.HI R10, RZ, 0x1f, R251 ;  /* 0x0000001fff0a7819 */ /* 0x000fe400000114fb */
[-C--:B------:R-:W-:Y:S02]  /*7810*/  LEA R178, P1, R251, R40.reuse, 0x2 ;  /* 0x00000028fbb27211 */ /* 0x080fe400078210ff */
[----:B------:R-:W-:-:S02]  /*7820*/  LEA R180, P2, R252, R40, 0x2 ;  /* 0x00000028fcb47211 */ /* 0x000fc400078410ff */
[-C--:B------:R-:W-:Y:S02]  /*7830*/  LEA.HI.X R177, R251, R39.reuse, R10, 0x2, P1 ;  /* 0x00000027fbb17211 */ /* 0x080fe400008f140a */
[----:B------:R-:W-:Y:S02]  /*7840*/  LEA.HI.X R179, R252, R39, R179, 0x2, P2 ;  /* 0x00000027fcb37211 */ /* 0x000fe400010f14b3 */
[----:B----4-:R-:W-:Y:S02]  /*7850*/  SHF.R.S32.HI R10, RZ, 0x1f, R158 ;  /* 0x0000001fff0a7819 */ /* 0x010fe4000001149e */
[----:B------:R-:W-:Y:S02]  /*7860*/  SHF.R.S32.HI R6, RZ, 0x1f, R193 ;  /* 0x0000001fff067819 */ /* 0x000fe400000114c1 */
[-C--:B------:R-:W-:Y:S02]  /*7870*/  LEA R188, P2, R158, R40.reuse, 0x2 ;  /* 0x000000289ebc7211 */ /* 0x080fe400078410ff */
[----:B------:R-:W-:-:S02]  /*7880*/  LEA R190, P3, R193, R40, 0x2 ;  /* 0x00000028c1be7211 */ /* 0x000fc400078610ff */
[-C--:B------:R-:W-:Y:S02]  /*7890*/  LEA.HI.X R187, R158, R39.reuse, R10, 0x2, P2 ;  /* 0x000000279ebb7211 */ /* 0x080fe400010f140a */
[----:B------:R-:W-:Y:S02]  /*78a0*/  LEA.HI.X R189, R193, R39, R6, 0x2, P3 ;  /* 0x00000027c1bd7211 */ /* 0x000fe400018f1406 */
[----:B------:R-:W-:Y:S02]  /*78b0*/  SHF.R.S32.HI R195, RZ, 0x1f, R160 ;  /* 0x0000001fffc37819 */ /* 0x000fe400000114a0 */
[----:B------:R-:W-:Y:S02]  /*78c0*/  SHF.R.S32.HI R197, RZ, 0x1f, R204 ;  /* 0x0000001fffc57819 */ /* 0x000fe400000114cc */
[-C--:B------:R-:W-:Y:S02]  /*78d0*/  LEA R196, P2, R160, R40.reuse, 0x2 ;  /* 0x00000028a0c47211 */ /* 0x080fe400078410ff */
[----:B------:R-:W-:-:S02]  /*78e0*/  LEA R198, P3, R204, R40, 0x2 ;  /* 0x00000028ccc67211 */ /* 0x000fc400078610ff */
[-C--:B------:R-:W-:Y:S02]  /*78f0*/  LEA.HI.X R195, R160, R39.reuse, R195, 0x2, P2 ;  /* 0x00000027a0c37211 */ /* 0x080fe400010f14c3 */
[----:B------:R-:W-:Y:S02]  /*7900*/  LEA.HI.X R197, R204, R39, R197, 0x2, P3 ;  /* 0x00000027ccc57211 */ /* 0x000fe400018f14c5 */
[----:B------:R-:W-:Y:S02]  /*7910*/  SHF.R.S32.HI R14, RZ, 0x1f, R245 ;  /* 0x0000001fff0e7819 */ /* 0x000fe400000114f5 */
[----:B------:R-:W-:Y:S02]  /*7920*/  LEA R168, P0, R245, R40, 0x2 ;  /* 0x00000028f5a87211 */ /* 0x000fe400078010ff */
[----:B------:R-:W-:Y:S02]  /*7930*/  SHF.R.S32.HI R203, RZ, 0x1f, R223 ;  /* 0x0000001fffcb7819 */ /* 0x000fe400000114df */
[----:B------:R-:W-:-:S02]  /*7940*/  SHF.R.S32.HI R205, RZ, 0x1f, R234 ;  /* 0x0000001fffcd7819 */ /* 0x000fc400000114ea */
[-C--:B------:R-:W-:Y:S02]  /*7950*/  LEA R204, P2, R223, R40.reuse, 0x2 ;  /* 0x00000028dfcc7211 */ /* 0x080fe400078410ff */
[C---:B------:R-:W-:Y:S02]  /*7960*/  LEA R206, P3, R234.reuse, R40, 0x2 ;  /* 0x00000028eace7211 */ /* 0x040fe400078610ff */
[-C--:B------:R-:W-:Y:S02]  /*7970*/  LEA.HI.X R167, R245, R39.reuse, R14, 0x2, P0 ;  /* 0x00000027f5a77211 */ /* 0x080fe400000f140e */
[-C--:B------:R-:W-:Y:S02]  /*7980*/  LEA.HI.X R203, R223, R39.reuse, R203, 0x2, P2 ;  /* 0x00000027dfcb7211 */ /* 0x080fe400010f14cb */
[----:B------:R-:W-:Y:S02]  /*7990*/  LEA.HI.X R205, R234, R39, R205, 0x2, P3 ;  /* 0x00000027eacd7211 */ /* 0x000fe400018f14cd */
[----:B------:R-:W-:-:S02]  /*79a0*/  IADD3 R5, P4, R38, UR10, RZ ;  /* 0x0000000a26057c10 */ /* 0x000fc4000ff9e0ff */
[----:B------:R-:W-:Y:S02]  /*79b0*/  LEA R176, P0, R250, R40, 0x2 ;  /* 0x00000028fab07211 */ /* 0x000fe400078010ff */
[----:B------:R-:W-:Y:S02]  /*79c0*/  IADD3 R155, P5, R155, UR10, RZ ;  /* 0x0000000a9b9b7c10 */ /* 0x000fe4000ffbe0ff */
[----:B------:R-:W-:Y:S02]  /*79d0*/  IADD3 R6, P3, R36, UR10, RZ ;  /* 0x0000000a24067c10 */ /* 0x000fe4000ff7e0ff */
[----:B------:R-:W-:Y:S02]  /*79e0*/  IADD3 R7, P2, R35, UR10, RZ ;  /* 0x0000000a23077c10 */ /* 0x000fe4000ff5e0ff */
[----:B------:R-:W-:Y:S02]  /*79f0*/  IADD3.X R15, R32, UR11, RZ, P4, !PT ;  /* 0x0000000b200f7c10 */ /* 0x000fe4000a7fe4ff */
[----:B------:R-:W-:-:S02]  /*7a00*/  LEA.HI.X R175, R250, R39, R175, 0x2, P0 ;  /* 0x00000027faaf7211 */ /* 0x000fc400000f14af */
[----:B------:R-:W-:Y:S02]  /*7a10*/  IADD3.X R13, R33, UR11, RZ, P5, !PT ;  /* 0x0000000b210d7c10 */ /* 0x000fe4000affe4ff */
[----:B------:R-:W-:Y:S02]  /*7a20*/  IADD3 R11, P4, R34, UR10, RZ ;  /* 0x0000000a220b7c10 */ /* 0x000fe4000ff9e0ff */
[----:B------:R-:W-:Y:S02]  /*7a30*/  IADD3.X R17, R29, UR11, RZ, P3, !PT ;  /* 0x0000000b1d117c10 */ /* 0x000fe40009ffe4ff */
[----:B------:R-:W-:Y:S02]  /*7a40*/  IADD3.X R19, R28, UR11, RZ, P2, !PT ;  /* 0x0000000b1c137c10 */ /* 0x000fe400097fe4ff */
[----:B------:R-:W-:Y:S02]  /*7a50*/  SHF.R.S32.HI R16, RZ, 0x1f, R183 ;  /* 0x0000001fff107819 */ /* 0x000fe400000114b7 */
[----:B------:R-:W-:-:S02]  /*7a60*/  SHF.R.S32.HI R14, RZ, 0x1f, R151 ;  /* 0x0000001fff0e7819 */ /* 0x000fc40000011497 */
[-C--:B------:R-:W-:Y:S02]  /*7a70*/  LEA R184, P0, R183, R40.reuse, 0x2 ;  /* 0x00000028b7b87211 */ /* 0x080fe400078010ff */
[----:B------:R-:W-:Y:S02]  /*7a80*/  LEA R186, P1, R151, R40, 0x2 ;  /* 0x0000002897ba7211 */ /* 0x000fe400078210ff */
[----:B------:R-:W-:Y:S02]  /*7a90*/  IADD3 R8, P6, R8, UR10, RZ ;  /* 0x0000000a08087c10 */ /* 0x000fe4000ffde0ff */
[----:B------:R-:W-:Y:S02]  /*7aa0*/  IADD3 R9, P5, R37, UR10, RZ ;  /* 0x0000000a25097c10 */ /* 0x000fe4000ffbe0ff */
[----:B------:R-:W-:Y:S02]  /*7ab0*/  IADD3 R10, P3, R30, UR10, RZ ;  /* 0x0000000a1e0a7c10 */ /* 0x000fe4000ff7e0ff */
[----:B------:R-:W-:-:S02]  /*7ac0*/  IADD3 R12, P2, R12, UR10, RZ ;  /* 0x0000000a0c0c7c10 */ /* 0x000fc4000ff5e0ff */
[----:B------:R-:W-:Y:S02]  /*7ad0*/  IADD3.X R89, R89, UR11, RZ, P4, !PT ;  /* 0x0000000b59597c10 */ /* 0x000fe4000a7fe4ff */
[-C--:B------:R-:W-:Y:S02]  /*7ae0*/  LEA.HI.X R183, R183, R39.reuse, R16, 0x2, P0 ;  /* 0x00000027b7b77211 */ /* 0x080fe400000f1410 */
[----:B------:R-:W-:Y:S02]  /*7af0*/  LEA.HI.X R185, R151, R39, R14, 0x2, P1 ;  /* 0x0000002797b97211 */ /* 0x000fe400008f140e */
[----:B------:R-:W-:Y:S02]  /*7b00*/  IADD3.X R21, R21, UR11, RZ, P6, !PT ;  /* 0x0000000b15157c10 */ /* 0x000fe4000b7fe4ff */
[----:B------:R-:W-:Y:S02]  /*7b10*/  IADD3.X R23, R23, UR11, RZ, P5, !PT ;  /* 0x0000000b17177c10 */ /* 0x000fe4000affe4ff */
[----:B------:R-:W-:-:S02]  /*7b20*/  IADD3 R18, P4, R22, UR10, RZ ;  /* 0x0000000a16127c10 */ /* 0x000fc4000ff9e0ff */
[----:B------:R-:W-:Y:S02]  /*7b30*/  IADD3.X R91, R91, UR11, RZ, P3, !PT ;  /* 0x0000000b5b5b7c10 */ /* 0x000fe40009ffe4ff */
[----:B------:R-:W-:Y:S02]  /*7b40*/  IADD3.X R93, R93, UR11, RZ, P2, !PT ;  /* 0x0000000b5d5d7c10 */ /* 0x000fe400097fe4ff */
[----:B------:R-:W-:Y:S02]  /*7b50*/  IADD3 R14, P6, R31, UR10, RZ ;  /* 0x0000000a1f0e7c10 */ /* 0x000fe4000ffde0ff */
[----:B------:R-:W-:Y:S02]  /*7b60*/  IADD3 R16, P5, R26, UR10, RZ ;  /* 0x0000000a1a107c10 */ /* 0x000fe4000ffbe0ff */
[----:B------:R-:W-:Y:S02]  /*7b70*/  IADD3 R20, P3, R27, UR10, RZ ;  /* 0x0000000a1b147c10 */ /* 0x000fe4000ff7e0ff */
[----:B------:R-:W-:-:S02]  /*7b80*/  IADD3 R22, P2, R25, UR10, RZ ;  /* 0x0000000a19167c10 */ /* 0x000fc4000ff5e0ff */
[----:B------:R-:W-:Y:S02]  /*7b90*/  IADD3.X R95, R95, UR11, RZ, P6, !PT ;  /* 0x0000000b5f5f7c10 */ /* 0x000fe4000b7fe4ff */
[----:B------:R-:W-:Y:S02]  /*7ba0*/  IADD3.X R97, R97, UR11, RZ, P5, !PT ;  /* 0x0000000b61617c10 */ /* 0x000fe4000affe4ff */
[----:B------:R-:W-:Y:S02]  /*7bb0*/  IADD3.X R99, R99, UR11, RZ, P4, !PT ;  /* 0x0000000b63637c10 */ /* 0x000fe4000a7fe4ff */
[----:B------:R-:W-:Y:S02]  /*7bc0*/  IADD3.X R101, R101, UR11, RZ, P3, !PT ;  /* 0x0000000b65657c10 */ /* 0x000fe40009ffe4ff */
[----:B------:R-:W-:Y:S02]  /*7bd0*/  IADD3.X R103, R103, UR11, RZ, P2, !PT ;  /* 0x0000000b67677c10 */ /* 0x000fe400097fe4ff */
[----:B------:R-:W-:-:S02]  /*7be0*/  IADD3 R88, P6, R88, UR10, RZ ;  /* 0x0000000a58587c10 */ /* 0x000fc4000ffde0ff */
[----:B------:R-:W-:Y:S02]  /*7bf0*/  IADD3 R90, P5, R90, UR10, RZ ;  /* 0x0000000a5a5a7c10 */ /* 0x000fe4000ffbe0ff */
[----:B------:R-:W-:Y:S02]  /*7c00*/  IADD3 R92, P4, R92, UR10, RZ ;  /* 0x0000000a5c5c7c10 */ /* 0x000fe4000ff9e0ff */
[----:B------:R-:W-:Y:S02]  /*7c10*/  IADD3 R94, P3, R94, UR10, RZ ;  /* 0x0000000a5e5e7c10 */ /* 0x000fe4000ff7e0ff */
[----:B------:R-:W-:Y:S02]  /*7c20*/  IADD3 R96, P2, R96, UR10, RZ ;  /* 0x0000000a60607c10 */ /* 0x000fe4000ff5e0ff */
[----:B------:R-:W-:Y:S02]  /*7c30*/  IADD3.X R105, R105, UR11, RZ, P6, !PT ;  /* 0x0000000b69697c10 */ /* 0x000fe4000b7fe4ff */
[----:B------:R-:W-:-:S02]  /*7c40*/  IADD3.X R107, R107, UR11, RZ, P5, !PT ;  /* 0x0000000b6b6b7c10 */ /* 0x000fc4000affe4ff */
[----:B------:R-:W-:Y:S02]  /*7c50*/  IADD3.X R109, R109, UR11, RZ, P4, !PT ;  /* 0x0000000b6d6d7c10 */ /* 0x000fe4000a7fe4ff */
[----:B------:R-:W-:Y:S02]  /*7c60*/  IADD3.X R111, R111, UR11, RZ, P3, !PT ;  /* 0x0000000b6f6f7c10 */ /* 0x000fe40009ffe4ff */
[----:B------:R-:W-:Y:S02]  /*7c70*/  IADD3.X R113, R113, UR11, RZ, P2, !PT ;  /* 0x0000000b71717c10 */ /* 0x000fe400097fe4ff */
[----:B------:R-:W-:Y:S02]  /*7c80*/  IADD3 R98, P6, R98, UR10, RZ ;  /* 0x0000000a62627c10 */ /* 0x000fe4000ffde0ff */
[----:B------:R-:W-:Y:S02]  /*7c90*/  IADD3 R100, P5, R100, UR10, RZ ;  /* 0x0000000a64647c10 */ /* 0x000fe4000ffbe0ff */
[----:B------:R-:W-:-:S02]  /*7ca0*/  IADD3 R102, P4, R102, UR10, RZ ;  /* 0x0000000a66667c10 */ /* 0x000fc4000ff9e0ff */
[----:B------:R-:W-:Y:S02]  /*7cb0*/  IADD3 R104, P3, R104, UR10, RZ ;  /* 0x0000000a68687c10 */ /* 0x000fe4000ff7e0ff */
[----:B------:R-:W-:Y:S02]  /*7cc0*/  IADD3 R106, P2, R106, UR10, RZ ;  /* 0x0000000a6a6a7c10 */ /* 0x000fe4000ff5e0ff */
[----:B------:R-:W-:Y:S02]  /*7cd0*/  IADD3.X R115, R115, UR11, RZ, P6, !PT ;  /* 0x0000000b73737c10 */ /* 0x000fe4000b7fe4ff */
[----:B------:R-:W-:Y:S02]  /*7ce0*/  IADD3.X R117, R117, UR11, RZ, P5, !PT ;  /* 0x0000000b75757c10 */ /* 0x000fe4000affe4ff */
[----:B------:R-:W-:Y:S02]  /*7cf0*/  IADD3.X R119, R119, UR11, RZ, P4, !PT ;  /* 0x0000000b77777c10 */ /* 0x000fe4000a7fe4ff */
[----:B------:R-:W-:-:S02]  /*7d00*/  IADD3.X R121, R121, UR11, RZ, P3, !PT ;  /* 0x0000000b79797c10 */ /* 0x000fc40009ffe4ff */
[----:B------:R-:W-:Y:S02]  /*7d10*/  IADD3.X R123, R123, UR11, RZ, P2, !PT ;  /* 0x0000000b7b7b7c10 */ /* 0x000fe400097fe4ff */
[----:B------:R-:W-:Y:S02]  /*7d20*/  IADD3 R108, P6, R108, UR10, RZ ;  /* 0x0000000a6c6c7c10 */ /* 0x000fe4000ffde0ff */
        /* <DEDUP_REMOVED lines=34> */
[----:B------:R-:W-:Y:S02]  /*7f50*/  SHF.R.S32.HI R193, RZ, 0x1f, R152 ;  /* 0x0000001fffc17819 */ /* 0x000fe40000011498 */
[----:B------:R-:W-:Y:S02]  /*7f60*/  LEA R194, P1, R152, R40, 0x2 ;  /* 0x0000002898c27211 */ /* 0x000fe400078210ff */
        /* <DEDUP_REMOVED lines=10> */
[----:B------:R-:W-:Y:S02]  /*8010*/  LEA.HI.X R193, R152, R39, R193, 0x2, P1 ;  /* 0x0000002798c17211 */ /* 0x000fe400008f14c1 */
[----:B------:R-:W-:Y:S02]  /*8020*/  SHF.R.S32.HI R201, RZ, 0x1f, R237 ;  /* 0x0000001fffc97819 */ /* 0x000fe400000114ed */
[-C--:B------:R-:W-:Y:S02]  /*8030*/  LEA R202, P1, R237, R40.reuse, 0x2 ;  /* 0x00000028edca7211 */ /* 0x080fe400078210ff */
[----:B------:R-:W-:Y:S02]  /*8040*/  SHF.R.S32.HI R191, RZ, 0x1f, R159 ;  /* 0x0000001fffbf7819 */ /* 0x000fe4000001149f */
[----:B------:R-:W-:Y:S02]  /*8050*/  LEA R192, P0, R159, R40, 0x2 ;  /* 0x000000289fc07211 */ /* 0x000fe400078010ff */
[----:B------:R-:W-:-:S02]  /*8060*/  LOP3.LUT R223, R207, 0x38, RZ, 0xfc, !PT ;  /* 0x00000038cfdf7812 */ /* 0x000fc400078efcff */
        /* <DEDUP_REMOVED lines=10> */
[-C--:B------:R-:W-:Y:S01]  /*8110*/  LEA.HI.X R201, R237, R39.reuse, R201, 0x2, P1 ;  /* 0x00000027edc97211 */ /* 0x080fe200008f14c9 */
[----:B------:R-:W-:Y:S01]  /*8120*/  IMAD R238, R223, R236, RZ ;  /* 0x000000ecdfee7224 */ /* 0x000fe200078e02ff */
[----:B------:R-:W-:-:S02]  /*8130*/  LEA.HI.X R191, R159, R39, R191, 0x2, P0 ;  /* 0x000000279fbf7211 */ /* 0x000fc400000f14bf */
[----:B------:R-:W-:Y:S02]  /*8140*/  LOP3.LUT R237, R207, 0x3c, RZ, 0xfc, !PT ;  /* 0x0000003ccfed7812 */ /* 0x000fe400078efcff */
[----:B------:R-:W-:Y:S02]  /*8150*/  SHF.R.S32.HI R199, RZ, 0x1f, R161 ;  /* 0x0000001fffc77819 */ /* 0x000fe400000114a1 */
[----:B------:R-:W-:Y:S02]  /*8160*/  LEA R200, P0, R161, R40, 0x2 ;  /* 0x00000028a1c87211 */ /* 0x000fe400078010ff */
[----:B------:R-:W-:Y:S02]  /*8170*/  LOP3.LUT R234, R207, 0x34, RZ, 0xfc, !PT ;  /* 0x00000034cfea7812 */ /* 0x000fe400078efcff */
[----:B------:R-:W-:Y:S02]  /*8180*/  IADD3.X R177, R177, UR11, RZ, P6, !PT ;  /* 0x0000000bb1b17c10 */ /* 0x000fe4000b7fe4ff */
[----:B------:R-:W-:-:S02]  /*8190*/  IADD3.X R179, R179, UR11, RZ, P5, !PT ;  /* 0x0000000bb3b37c10 */ /* 0x000fc4000affe4ff */
[----:B------:R-:W-:Y:S02]  /*81a0*/  IADD3.X R181, R181, UR11, RZ, P4, !PT ;  /* 0x0000000bb5b57c10 */ /* 0x000fe4000a7fe4ff */
[----:B------:R-:W-:Y:S02]  /*81b0*/  IADD3.X R183, R183, UR11, RZ, P3, !PT ;  /* 0x0000000bb7b77c10 */ /* 0x000fe40009ffe4ff */
[----:B------:R-:W-:Y:S02]  /*81c0*/  IADD3.X R185, R185, UR11, RZ, P2, !PT ;  /* 0x0000000bb9b97c10 */ /* 0x000fe400097fe4ff */
[----:B--2---:R-:W-:Y:S02]  /*81d0*/  LEA R151, P1, R208, R240, 0x3 ;  /* 0x000000f0d0977211 */ /* 0x004fe400078218ff */
[----:B------:R-:W-:Y:S02]  /*81e0*/  SHF.R.S32.HI R223, RZ, 0x1f, R208 ;  /* 0x0000001fffdf7819 */ /* 0x000fe400000114d0 */
[----:B------:R-:W-:-:S02]  /*81f0*/  IADD3 R188, P6, R188, UR10, RZ ;  /* 0x0000000abcbc7c10 */ /* 0x000fc4000ffde0ff */
[----:B------:R-:W-:Y:S02]  /*8200*/  IADD3 R190, P5, R190, UR10, RZ ;  /* 0x0000000abebe7c10 */ /* 0x000fe4000ffbe0ff */
[----:B------:R-:W-:Y:S02]  /*8210*/  IADD3 R192, P4, R192, UR10, RZ ;  /* 0x0000000ac0c07c10 */ /* 0x000fe4000ff9e0ff */
[----:B------:R-:W-:Y:S02]  /*8220*/  IADD3 R194, P3, R194, UR10, RZ ;  /* 0x0000000ac2c27c10 */ /* 0x000fe4000ff7e0ff */
[----:B------:R-:W-:Y:S01]  /*8230*/  IADD3 R196, P2, R196, UR10, RZ ;  /* 0x0000000ac4c47c10 */ /* 0x000fe2000ff5e0ff */
[-C--:B------:R-:W-:Y:S01]  /*8240*/  IMAD R239, R237, R236.reuse, RZ ;  /* 0x000000ecedef7224 */ /* 0x080fe200078e02ff */
[----:B------:R-:W-:Y:S01]  /*8250*/  LEA.HI.X R199, R161, R39, R199, 0x2, P0 ;  /* 0x00000027a1c77211 */ /* 0x000fe200000f14c7 */
[----:B------:R-:W-:Y:S01]  /*8260*/  IMAD R237, R234, R236, RZ ;  /* 0x000000eceaed7224 */ /* 0x000fe200078e02ff */
[----:B------:R-:W-:-:S02]  /*8270*/  LOP3.LUT R240, R207, 0x30, RZ, 0xfc, !PT ;  /* 0x00000030cff07812 */ /* 0x000fc400078efcff */
[----:B------:R-:W-:Y:S02]  /*8280*/  IADD3 R151, P0, R151, UR8, RZ ;  /* 0x0000000897977c10 */ /* 0x000fe4000ff1e0ff */
[----:B------:R-:W-:Y:S02]  /*8290*/  IADD3.X R187, R187, UR11, RZ, P6, !PT ;  /* 0x0000000bbbbb7c10 */ /* 0x000fe4000b7fe4ff */
[----:B------:R-:W-:Y:S02]  /*82a0*/  IADD3.X R189, R189, UR11, RZ, P5, !PT ;  /* 0x0000000bbdbd7c10 */ /* 0x000fe4000affe4ff */
[----:B------:R-:W-:Y:S02]  /*82b0*/  IADD3.X R191, R191, UR11, RZ, P4, !PT ;  /* 0x0000000bbfbf7c10 */ /* 0x000fe4000a7fe4ff */
[----:B------:R-:W-:Y:S02]  /*82c0*/  IADD3.X R193, R193, UR11, RZ, P3, !PT ;  /* 0x0000000bc1c17c10 */ /* 0x000fe40009ffe4ff */
[----:B------:R-:W-:-:S02]  /*82d0*/  IADD3.X R195, R195, UR11, RZ, P2, !PT ;  /* 0x0000000bc3c37c10 */ /* 0x000fc400097fe4ff */
[----:B------:R-:W-:Y:S02]  /*82e0*/  LEA.HI.X R24, R208, R24, R223, 0x3, P1 ;  /* 0x00000018d0187211 */ /* 0x000fe400008f1cdf */
[----:B------:R-:W-:Y:S02]  /*82f0*/  SHF.R.S32.HI R210, RZ, 0x6, R66 ;  /* 0x00000006ffd27819 */ /* 0x000fe40000011442 */
[----:B------:R-:W-:Y:S02]  /*8300*/  IADD3 R198, P6, R198, UR10, RZ ;  /* 0x0000000ac6c67c10 */ /* 0x000fe4000ffde0ff */
[----:B------:R-:W-:Y:S02]  /*8310*/  IADD3 R200, P5, R200, UR10, RZ ;  /* 0x0000000ac8c87c10 */ /* 0x000fe4000ffbe0ff */
[----:B------:R-:W-:Y:S02]  /*8320*/  IADD3 R202, P4, R202, UR10, RZ ;  /* 0x0000000acaca7c10 */ /* 0x000fe4000ff9e0ff */
[----:B------:R-:W-:-:S02]  /*8330*/  IADD3 R204, P3, R204, UR10, RZ ;  /* 0x0000000acccc7c10 */ /* 0x000fc4000ff7e0ff */
[----:B------:R-:W-:Y:S02]  /*8340*/  IADD3 R206, P2, R206, UR10, RZ ;  /* 0x0000000acece7c10 */ /* 0x000fe4000ff5e0ff */
[----:B------:R-:W-:Y:S02]  /*8350*/  SHF.R.S32.HI R231, RZ, 0x1f, R214 ;  /* 0x0000001fffe77819 */ /* 0x000fe400000114d6 */
[----:B------:R-:W-:Y:S02]  /*8360*/  SHF.R.S32.HI R232, RZ, 0x1f, R211 ;  /* 0x0000001fffe87819 */ /* 0x000fe400000114d3 */
[----:B------:R-:W-:Y:S02]  /*8370*/  SHF.R.S32.HI R233, RZ, 0x1f, R212 ;  /* 0x0000001fffe97819 */ /* 0x000fe400000114d4 */
[----:B------:R-:W-:Y:S02]  /*8380*/  SHF.R.S32.HI R234, RZ, 0x1f, R213 ;  /* 0x0000001fffea7819 */ /* 0x000fe400000114d5 */
[----:B------:R-:W-:Y:S01]  /*8390*/  SHF.R.S32.HI R235, RZ, 0x1f, R215 ;  /* 0x0000001fffeb7819 */ /* 0x000fe200000114d7 */
[----:B------:R-:W-:Y:S01]  /*83a0*/  IMAD R236, R240, R236, RZ ;  /* 0x000000ecf0ec7224 */ /* 0x000fe200078e02ff */
[----:B------:R-:W-:-:S02]  /*83b0*/  IADD3.X R152, R24, UR9, RZ, P0, !PT ;  /* 0x0000000918987c10 */ /* 0x000fc400087fe4ff */
[----:B------:R-:W-:Y:S02]  /*83c0*/  CS2R R24, SRZ ;  /* 0x0000000000187805 */ /* 0x000fe4000001ff00 */
[C---:B------:R-:W-:Y:S01]  /*83d0*/  SHF.L.U64.HI R153, R154.reuse, 0x2, R153 ;  /* 0x000000029a997819 */ /* 0x040fe20000010299 */
[----:B------:R-:W-:Y:S01]  /*83e0*/  IMAD.SHL.U32 R154, R154, 0x4, RZ ;  /* 0x000000049a9a7824 */ /* 0x000fe200078e00ff */
[----:B------:R-:W-:Y:S02]  /*83f0*/  IADD3.X R197, R197, UR11, RZ, P6, !PT ;  /* 0x0000000bc5c57c10 */ /* 0x000fe4000b7fe4ff */
[----:B------:R-:W-:Y:S02]  /*8400*/  CS2R R26, SRZ ;  /* 0x00000000001a7805 */ /* 0x000fe4000001ff00 */
[----:B------:R-:W-:Y:S02]  /*8410*/  IADD3.X R199, R199, UR11, RZ, P5, !PT ;  /* 0x0000000bc7c77c10 */ /* 0x000fe4000affe4ff */
[----:B------:R-:W-:-:S02]  /*8420*/  CS2R R28, SRZ ;  /* 0x00000000001c7805 */ /* 0x000fc4000001ff00 */
[----:B------:R-:W-:Y:S02]  /*8430*/  IADD3.X R201, R201, UR11, RZ, P4, !PT ;  /* 0x0000000bc9c97c10 */ /* 0x000fe4000a7fe4ff */
[----:B------:R-:W-:Y:S02]  /*8440*/  CS2R R30, SRZ ;  /* 0x00000000001e7805 */ /* 0x000fe4000001ff00 */
[----:B------:R-:W-:Y:S02]  /*8450*/  IADD3.X R203, R203, UR11, RZ, P3, !PT ;  /* 0x0000000bcbcb7c10 */ /* 0x000fe40009ffe4ff */
[----:B------:R-:W-:Y:S02]  /*8460*/  CS2R R32, SRZ ;  /* 0x0000000000207805 */ /* 0x000fe4000001ff00 */
[----:B------:R-:W-:Y:S02]  /*8470*/  IADD3.X R205, R205, UR11, RZ, P2, !PT ;  /* 0x0000000bcdcd7c10 */ /* 0x000fe400097fe4ff */
        /* <DEDUP_REMOVED lines=16> */
[----:B------:R-:W-:Y:S02]  /*8580*/  SHF.L.U64.HI R223, R208, 0x2, R223 ;  /* 0x00000002d0df7819 */ /* 0x000fe400000102df */
[----:B------:R-:W-:Y:S02]  /*8590*/  CS2R R66, SRZ ;  /* 0x0000000000427805 */ /* 0x000fe4000001ff00 */
[----:B------:R-:W-:-:S02]  /*85a0*/  SHF.L.U64.HI R231, R214, 0x2, R231 ;  /* 0x00000002d6e77819 */ /* 0x000fc400000102e7 */
[----:B------:R-:W-:Y:S02]  /*85b0*/  CS2R R68, SRZ ;  /* 0x0000000000447805 */ /* 0x000fe4000001ff00 */
[----:B------:R-:W-:Y:S02]  /*85c0*/  SHF.L.U64.HI R232, R211, 0x2, R232 ;  /* 0x00000002d3e87819 */ /* 0x000fe400000102e8 */
[----:B------:R-:W-:Y:S02]  /*85d0*/  CS2R R70, SRZ ;  /* 0x0000000000467805 */ /* 0x000fe4000001ff00 */
[----:B------:R-:W-:Y:S02]  /*85e0*/  SHF.L.U64.HI R233, R212, 0x2, R233 ;  /* 0x00000002d4e97819 */ /* 0x000fe400000102e9 */
[----:B------:R-:W-:Y:S02]  /*85f0*/  CS2R R72, SRZ ;  /* 0x0000000000487805 */ /* 0x000fe4000001ff00 */
[----:B------:R-:W-:-:S02]  /*8600*/  SHF.L.U64.HI R234, R213, 0x2, R234 ;  /* 0x00000002d5ea7819 */ /* 0x000fc400000102ea */
[----:B------:R-:W-:Y:S02]  /*8610*/  CS2R R74, SRZ ;  /* 0x00000000004a7805 */ /* 0x000fe4000001ff00 */
[----:B------:R-:W-:Y:S02]  /*8620*/  SHF.L.U64.HI R235, R215, 0x2, R235 ;  /* 0x00000002d7eb7819 */ /* 0x000fe400000102eb */
[----:B------:R-:W-:Y:S02]  /*8630*/  CS2R R76, SRZ ;  /* 0x00000000004c7805 */ /* 0x000fe4000001ff00 */
[----:B------:R-:W-:Y:S02]  /*8640*/  CS2R R78, SRZ ;  /* 0x00000000004e7805 */ /* 0x000fe4000001ff00 */
[----:B------:R-:W-:Y:S02]  /*8650*/  CS2R R80, SRZ ;  /* 0x0000000000507805 */ /* 0x000fe4000001ff00 */
[----:B------:R-:W-:-:S02]  /*8660*/  CS2R R82, SRZ ;  /* 0x0000000000527805 */ /* 0x000fc4000001ff00 */
[----:B------:R-:W-:Y:S02]  /*8670*/  CS2R R84, SRZ ;  /* 0x0000000000547805 */ /* 0x000fe4000001ff00 */
[----:B------:R-:W-:Y:S01]  /*8680*/  CS2R R86, SRZ ;  /* 0x0000000000567805 */ /* 0x000fe2000001ff00 */
[----:B------:R-:W-:Y:S01]  /*8690*/  VIADD R241, R210, 0xfffffffe ;  /* 0xfffffffed2f17836 */ /* 0x000fe20000000000 */
[----:B------:R-:W-:Y:S01]  /*86a0*/  UIADD3 UR12, UR12, -0x80, URZ ;  /* 0xffffff800c0c7890 */ /* 0x000fe2000fffe03f */
[----:B------:R-:W-:Y:S01]  /*86b0*/  UMOV UR14, 0x1 ;  /* 0x00000001000e7882 */ /* 0x000fe20000000000 */
[----:B------:R-:W-:Y:S01]  /*86c0*/  UMOV UR13, 0xffffffff ;  /* 0xffffffff000d7882 */ /* 0x000fe20000000000 */
[----:B------:R-:W-:-:S09]  /*86d0*/  UMOV UR4, URZ ;  /* 0x0000003f00047c82 */ /* 0x000fd20008000000 */
.L_x_1:
[----:B------:R-:W-:Y:S01]  /*86e0*/  UIADD3 UR13, UR13, 0x1, URZ ;  /* 0x000000010d0d7890 */ /* 0x000fe2000fffe03f */
[----:B------:R-:W-:-:S04]  /*86f0*/  DEPBAR.LE SB0, 0x2 ;  /* 0x000080800000791a */ /* 0x000fc80000000000 */
[----:B------:R-:W-:Y:S01]  /*8700*/  BAR.SYNC.DEFER_BLOCKING 0x0 ;  /* 0x0000000000007b1d */ /* 0x000fe20000010000 */
[----:B------:R-:W-:Y:S01]  /*8710*/  UISETP.GT.AND UP0, UPT, UR13, 0x2, UPT ;  /* 0x000000020d00788c */ /* 0x000fe2000bf04270 */
[----:B------:R-:W-:Y:S01]  /*8720*/  ISETP.GE.AND P1, PT, R207, UR12, PT ;  /* 0x0000000ccf007c0c */ /* 0x000fe2000bf26270 */
[----:B------:R-:W-:Y:S01]  /*8730*/  USHF.L.U32 UR6, UR15, 0x8, URZ ;  /* 0x000000080f067899 */ /* 0x000fe2000800063f */
[----:B------:R-:W-:Y:S01]  /*8740*/  ISETP.LE.AND P0, PT, R241, UR4, PT ;  /* 0x00000004f1007c0c */ /* 0x000fe2000bf03270 */
[----:B------:R-:W-:Y:S01]  /*8750*/  USEL UR13, UR13, URZ, !UP0 ;  /* 0x0000003f0d0d7287 */ /* 0x000fe2000c000000 */
[----:B------:R-:W-:Y:S01]  /*8760*/  SEL R158, RZ, 0x4, P1 ;  /* 0x00000004ff9e7807 */ /* 0x000fe20000800000 */
[----:B------:R-:W-:Y:S01]  /*8770*/  ULOP3.LUT UR8, UR6, 0x400, URZ, 0xc0, !UPT ;  /* 0x0000040006087892 */ /* 0x000fe2000f8ec03f */
[----:B------:R-:W-:Y:S01]  /*8780*/  LOP3.LUT R159, R207, 0x20, RZ, 0xfc, !PT ;  /* 0x00000020cf9f7812 */ /* 0x000fe200078efcff */
[----:B------:R-:W-:Y:S01]  /*8790*/  ULEA UR5, UR13, UR7, 0xe ;  /* 0x000000070d057291 */ /* 0x000fe2000f8e703f */
[----:B------:R-:W-:Y:S01]  /*87a0*/  SEL R158, R158, RZ, !P0 ;  /* 0x000000ff9e9e7207 */ /* 0x000fe20004000000 */
[----:B------:R-:W-:Y:S01]  /*87b0*/  ULEA UR6, UR13, UR7, 0x10 ;  /* 0x000000070d067291 */ /* 0x000fe2000f8e803f */
[----:B------:R-:W-:Y:S01]  /*87c0*/  ISETP.GE.AND P1, PT, R159, UR12, PT ;  /* 0x0000000c9f007c0c */ /* 0x000fe2000bf26270 */
[----:B------:R-:W-:Y:S01]  /*87d0*/  UIADD3 UR5, UR5, 0x30000, URZ ;  /* 0x0003000005057890 */ /* 0x000fe2000fffe03f */
[----:B------:R-:W-:Y:S01]  /*87e0*/  ISETP.NE.U32.AND P2, PT, R158, RZ, PT ;  /* 0x000000ff9e00720c */ /* 0x000fe20003f45070 */
[----:B------:R-:W-:Y:S01]  /*87f0*/  ULEA.HI UR6, UR6, UR8, URZ, 0x1c ;  /* 0x0000000806067291 */ /* 0x000fe2000f8fe03f */
[----:B------:R-:W-:Y:S01]  /*8800*/  SEL R158, RZ, 0x4, P1 ;  /* 0x00000004ff9e7807 */ /* 0x000fe20000800000 */
[----:B------:R-:W-:Y:S01]  /*8810*/  USHF.R.U32.HI UR5, URZ, 0x4, UR5 ;  /* 0x000000043f057899 */ /* 0x000fe20008011605 */
[C---:B------:R-:W-:Y:S01]  /*8820*/  LOP3.LUT R240, R207.reuse, 0x4, RZ, 0xfc, !PT ;  /* 0x00000004cff07812 */ /* 0x040fe200078efcff */
[----:B------:R-:W-:Y:S01]  /*8830*/  ULOP3.LUT UR10, UR6, 0x3fff, URZ, 0xc0, !UPT ;  /* 0x00003fff060a7892 */ /* 0x000fe2000f8ec03f */
[----:B------:R-:W-:Y:S01]  /*8840*/  SEL R158, R158, RZ, !P0 ;  /* 0x000000ff9e9e7207 */ /* 0x000fe20004000000 */
[----:B------:R-:W-:Y:S01]  /*8850*/  USGXT.U32 UR8, UR5, 0xe ;  /* 0x0000000e0508789a */ /* 0x000fe20008000000 */
[----:B------:R-:W-:Y:S01]  /*8860*/  LOP3.LUT R161, R207, 0x24, RZ, 0xfc, !PT ;  /* 0x00000024cfa17812 */ /* 0x000fe200078efcff */
[----:B------:R-:W-:Y:S01]  /*8870*/  UMOV UR11, 0x40000040 ;  /* 0x40000040000b7882 */ /* 0x000fe20000000000 */
[----:B------:R-:W-:Y:S01]  /*8880*/  WARPGROUP.ARRIVE ;  /* 0x00000000000079c5 */ /* 0x000fe20000000000 */
[----:B------:R-:W-:Y:S01]  /*8890*/  UMOV UR9, 0x40000040 ;  /* 0x4000004000097882 */ /* 0x000fe20000000000 */
[----:B------:R-:W-:Y:S01]  /*88a0*/  UMOV UR5, URZ ;  /* 0x0000003f00057c82 */ /* 0x000fe20008000000 */
[----:B------:R-:W-:Y:S01]  /*88b0*/  UMOV UR6, URZ ;  /* 0x0000003f00067c82 */ /* 0x000fe20008000000 */
[----:B------:R-:W-:Y:S01]  /*88c0*/  UIADD3 UR14, UR14, 0x1, URZ ;  /* 0x000000010e0e7890 */ /* 0x000fe2000fffe03f */
[----:B------:R-:W-:Y:S01]  /*88d0*/  ISETP.NE.U32.AND P1, PT, R158, RZ, PT ;  /* 0x000000ff9e00720c */ /* 0x000fe20003f25070 */
[----:B------:R-:W-:Y:S01]  /*88e0*/  HGMMA.64x128x8.F32.TF32 R24, gdesc[UR8], R24 ;  /* 0x05e00000081879f0 */ /* 0x000fe20008702818 */
[----:B------:R-:W-:Y:S01]  /*88f0*/  UIADD3 UR10, UP1, UR10, 0x2, URZ ;  /* 0x000000020a0a7890 */ /* 0x000fe2000ff3e03f */
[----:B------:R-:W-:Y:S01]  /*8900*/  LEA R158, P3, R215, R151, 0x2 ;  /* 0x00000097d79e7211 */ /* 0x000fe200078610ff */
[----:B------:R-:W-:Y:S01]  /*8910*/  UIADD3 UR8, UP0, UR8, 0x2, URZ ;  /* 0x0000000208087890 */ /* 0x000fe2000ff1e03f */
[----:B------:R-:W-:Y:S01]  /*8920*/  LOP3.LUT R242, R207, 0x14, RZ, 0xfc, !PT ;  /* 0x00000014cff27812 */ /* 0x000fe200078efcff */
[----:B------:R-:W-:Y:S01]  /*8930*/  UIADD3.X UR11, UR6, 0x40000040, URZ, UP1, !UPT ;  /* 0x40000040060b7890 */ /* 0x000fe20008ffe43f */
[----:B------:R-:W-:Y:S01]  /*8940*/  LOP3.LUT R243, R2, 0x50, RZ, 0x3c, !PT ;  /* 0x0000005002f37812 */ /* 0x000fe200078e3cff */
[----:B------:R-:W-:Y:S01]  /*8950*/  UIADD3.X UR9, UR5, 0x40000040, URZ, UP0, !UPT ;  /* 0x4000004005097890 */ /* 0x000fe200087fe43f */
[----:B------:R-:W-:Y:S01]  /*8960*/  IMAD.X R159, R152, 0x1, R235, P3 ;  /* 0x00000001989f7824 */ /* 0x000fe200018e06eb */
[----:B------:R-:W-:-:S02]  /*8970*/  UIADD3.64 UR22, UR10, 0x2, URZ ;  /* 0x000000020a167897 */ /* 0x000fc4000fffe03f */
[----:B------:R-:W-:Y:S02]  /*8980*/  UIADD3.64 UR20, UR8, 0x2, URZ ;  /* 0x0000000208147897 */ /* 0x000fe4000fffe03f */
[----:B------:R-:W-:Y:S02]  /*8990*/  UISETP.GT.AND UP0, UPT, UR14, 0x2, UPT ;  /* 0x000000020e00788c */ /* 0x000fe4000bf04270 */
[----:B------:R-:W-:Y:S02]  /*89a0*/  UIADD3 UR4, UR4, 0x1, URZ ;  /* 0x0000000104047890 */ /* 0x000fe4000fffe03f */
[----:B------:R-:W-:-:S04]  /*89b0*/  USEL UR14, UR14, URZ, !UP0 ;  /* 0x0000003f0e0e7287 */ /* 0x000fc8000c000000 */
[----:B------:R-:W-:-:S06]  /*89c0*/  ULEA UR5, UR14, UR7, 0xe ;  /* 0x000000070e057291 */ /* 0x000fcc000f8e703f */
[----:B------:R-:W-:Y:S01]  /*89d0*/  VIADD R160, R2, UR5 ;  /* 0x0000000502a07c36 */ /* 0x000fe20008000000 */
[----:B------:R-:W-:-:S12]  /*89e0*/  HGMMA.64x128x8.F32.TF32 R24, gdesc[UR8], R24 ;  /* 0x05e00000081879f0 */ /* 0x000fd80008702818 */
[----:B------:R-:W-:Y:S01]  /*89f0*/  HGMMA.64x128x8.F32.TF32 R24, gdesc[UR20], R24 ;  /* 0x05e00000141879f0 */ /* 0x000fe20008702818 */
[----:B------:R-:W-:Y:S02]  /*8a00*/  UIADD3.64 UR22, UR10, 0x4, URZ ;  /* 0x000000040a167897 */ /* 0x000fe4000fffe03f */
[----:B------:R-:W-:-:S09]  /*8a10*/  UIADD3.64 UR20, UR8, 0x4, URZ ;  /* 0x0000000408147897 */ /* 0x000fd2000fffe03f */
        /* <DEDUP_REMOVED lines=8> */
[----:B------:R-:W-:Y:S02]  /*8aa0*/  UIADD3.64 UR20, UR8, 0x202, URZ ;  /* 0x0000020208147897 */ /* 0x000fe4000fffe03f */
[----:B------:R-:W-:Y:S02]  /*8ab0*/  UIADD3.64 UR10, UR10, 0x804, URZ ;  /* 0x000008040a0a7897 */ /* 0x000fe4000fffe03f */
[----:B------:R-:W-:-:S05]  /*8ac0*/  UIADD3.64 UR8, UR8, 0x204, URZ ;  /* 0x0000020408087897 */ /* 0x000fca000fffe03f */
[----:B------:R-:W-:-:S12]  /*8ad0*/  HGMMA.64x128x8.F32.TF32 R24, gdesc[UR20], R24 ;  /* 0x05e00000141879f0 */ /* 0x000fd80008702818 */
[----:B------:R-:W-:Y:S03]  /*8ae0*/  HGMMA.64x128x8.F32.TF32 R24, gdesc[UR8], R24, gsb0 ;  /* 0x05e00000081879f0 */ /* 0x000fe60008002818 */
[----:B------:R-:W-:Y:S02]  /*8af0*/  WARPGROUP.DEPBAR.LE gsb0, 0x1 ;  /* 0x00008000000079c5 */ /* 0x000fe40000010100 */
[----:B------:R-:W-:Y:S06]  /*8b00*/  BAR.SYNC.DEFER_BLOCKING 0x0 ;  /* 0x0000000000007b1d */ /* 0x000fec0000010000 */
[----:B------:R-:W-:Y:S01]  /*8b10*/  @!PT LDS RZ, [RZ] ;  /* 0x00000000fffff984 */ /* 0x000fe20000000800 */
[----:B------:R-:W-:Y:S01]  /*8b20*/  @!PT LDS RZ, [RZ] ;  /* 0x00000000fffff984 */ /* 0x000fe20000000800 */
[----:B------:R-:W-:Y:S01]  /*8b30*/  @!PT LDS RZ, [RZ] ;  /* 0x00000000fffff984 */ /* 0x000fe20000000800 */
[----:B------:R1:W-:Y:S02]  /*8b40*/  LDGSTS.E [R160+0x30000], desc[UR16][R158.64], P2 ;  /* 0x300000009ea07fae */ /* 0x0003e40009121850 */
[----:B-1----:R-:W-:-:S05]  /*8b50*/  IADD3 R158, P2, R219, R151, RZ ;  /* 0x00000097db9e7210 */ /* 0x002fca0007f5e0ff */
[----:B------:R-:W-:-:S05]  /*8b60*/  IMAD.X R159, R152, 0x1, R227, P2 ;  /* 0x00000001989f7824 */ /* 0x000fca00010e06e3 */
[----:B------:R1:W-:Y:S01]  /*8b70*/  LDGSTS.E [R160+0x32000], desc[UR16][R158.64], P1 ;  /* 0x320000009ea07fae */ /* 0x0003e20008921850 */
[----:B------:R-:W-:Y:S02]  /*8b80*/  ISETP.GE.AND P1, PT, R240, UR12, PT ;  /* 0x0000000cf0007c0c */ /* 0x000fe4000bf26270 */
[----:B------:R-:W-:Y:S02]  /*8b90*/  LOP3.LUT R240, R207, 0x8, RZ, 0xfc, !PT ;  /* 0x00000008cff07812 */ /* 0x000fe400078efcff */
[----:B-1----:R-:W-:Y:S02]  /*8ba0*/  SEL R158, RZ, 0x4, P1 ;  /* 0x00000004ff9e7807 */ /* 0x002fe40000800000 */
[----:B------:R-:W-:Y:S02]  /*8bb0*/  ISETP.GE.AND P1, PT, R161, UR12, PT ;  /* 0x0000000ca1007c0c */ /* 0x000fe4000bf26270 */
[----:B------:R-:W-:Y:S02]  /*8bc0*/  SEL R158, R158, RZ, !P0 ;  /* 0x000000ff9e9e7207 */ /* 0x000fe40004000000 */
[----:B------:R-:W-:-:S02]  /*8bd0*/  LOP3.LUT R161, R2, 0x10, RZ, 0x3c, !PT ;  /* 0x0000001002a17812 */ /* 0x000fc400078e3cff */
[----:B------:R-:W-:Y:S02]  /*8be0*/  ISETP.NE.U32.AND P2, PT, R158, RZ, PT ;  /* 0x000000ff9e00720c */ /* 0x000fe40003f45070 */
[----:B------:R-:W-:Y:S01]  /*8bf0*/  SEL R158, RZ, 0x4, P1 ;  /* 0x00000004ff9e7807 */ /* 0x000fe20000800000 */
[----:B------:R-:W-:Y:S01]  /*8c00*/  VIADD R160, R161, UR5 ;  /* 0x00000005a1a07c36 */ /* 0x000fe20008000000 */
[----:B------:R-:W-:Y:S02]  /*8c10*/  LOP3.LUT R161, R207, 0x28, RZ, 0xfc, !PT ;  /* 0x00000028cfa17812 */ /* 0x000fe400078efcff */
[----:B------:R-:W-:-:S04]  /*8c20*/  SEL R158, R158, RZ, !P0 ;  /* 0x000000ff9e9e7207 */ /* 0x000fc80004000000 */
[----:B------:R-:W-:Y:S02]  /*8c30*/  ISETP.NE.U32.AND P1, PT, R158, RZ, PT ;  /* 0x000000ff9e00720c */ /* 0x000fe40003f25070 */
[----:B------:R-:W-:-:S05]  /*8c40*/  LEA R158, P3, R213, R151, 0x2 ;  /* 0x00000097d59e7211 */ /* 0x000fca00078610ff */
[----:B------:R-:W-:-:S05]  /*8c50*/  IMAD.X R159, R152, 0x1, R234, P3 ;  /* 0x00000001989f7824 */ /* 0x000fca00018e06ea */
        /* <DEDUP_REMOVED lines=40> */
[----:B------:R-:W-:-:S04]  /*8ee0*/  ISETP.GE.AND P1, PT, R240, UR12, PT ;  /* 0x0000000cf0007c0c */ /* 0x000fc8000bf26270 */
[----:B-1----:R-:W-:Y:S02]  /*8ef0*/  SEL R158, RZ, 0x4, P1 ;  /* 0x00000004ff9e7807 */ /* 0x002fe40000800000 */
[----:B------:R-:W-:Y:S02]  /*8f00*/  ISETP.GE.AND P1, PT, R161, UR12, PT ;  /* 0x0000000ca1007c0c */ /* 0x000fe4000bf26270 */
[----:B------:R-:W-:Y:S02]  /*8f10*/  SEL R158, R158, RZ, !P0 ;  /* 0x000000ff9e9e7207 */ /* 0x000fe40004000000 */
[----:B------:R-:W-:Y:S02]  /*8f20*/  LOP3.LUT R161, R2, 0x40, RZ, 0x3c, !PT ;  /* 0x0000004002a17812 */ /* 0x000fe400078e3cff */
[----:B------:R-:W-:Y:S02]  /*8f30*/  ISETP.NE.U32.AND P2, PT, R158, RZ, PT ;  /* 0x000000ff9e00720c */ /* 0x000fe40003f45070 */
[----:B------:R-:W-:Y:S01]  /*8f40*/  SEL R158, RZ, 0x4, P1 ;  /* 0x00000004ff9e7807 */ /* 0x000fe20000800000 */
[----:B------:R-:W-:-:S03]  /*8f50*/  VIADD R240, R161, UR5 ;  /* 0x00000005a1f07c36 */ /* 0x000fc60008000000 */
[----:B------:R-:W-:-:S04]  /*8f60*/  SEL R158, R158, RZ, !P0 ;  /* 0x000000ff9e9e7207 */ /* 0x000fc80004000000 */
[----:B------:R-:W-:Y:S02]  /*8f70*/  ISETP.NE.U32.AND P1, PT, R158, RZ, PT ;  /* 0x000000ff9e00720c */ /* 0x000fe40003f25070 */
[----:B------:R-:W-:-:S05]  /*8f80*/  LEA R158, P3, R214, R151, 0x2 ;  /* 0x00000097d69e7211 */ /* 0x000fca00078610ff */
[----:B------:R-:W-:-:S05]  /*8f90*/  IMAD.X R159, R152, 0x1, R231, P3 ;  /* 0x00000001989f7824 */ /* 0x000fca00018e06e7 */
[----:B------:R1:W-:Y:S02]  /*8fa0*/  LDGSTS.E [R240+0x30000], desc[UR16][R158.64], P2 ;  /* 0x300000009ef07fae */ /* 0x0003e40009121850 */
[----:B-1----:R-:W-:Y:S02]  /*8fb0*/  IMAD.MOV.U32 R158, RZ, RZ, R151 ;  /* 0x000000ffff9e7224 */ /* 0x002fe400078e0097 */
[----:B------:R-:W-:Y:S02]  /*8fc0*/  IMAD.MOV.U32 R159, RZ, RZ, R152 ;  /* 0x000000ffff9f7224 */ /* 0x000fe400078e0098 */
[----:B------:R-:W-:-:S05]  /*8fd0*/  IMAD.WIDE R160, R236, 0x4, R158 ;  /* 0x00000004eca07825 */ /* 0x000fca00078e029e */
[----:B------:R1:W-:Y:S01]  /*8fe0*/  LDGSTS.E [R240+0x32000], desc[UR16][R160.64], P1 ;  /* 0x32000000a0f07fae */ /* 0x0003e20008921850 */
[----:B------:R-:W-:Y:S02]  /*8ff0*/  ISETP.GE.AND P1, PT, R242, UR12, PT ;  /* 0x0000000cf2007c0c */ /* 0x000fe4000bf26270 */
[----:B------:R-:W-:Y:S02]  /*9000*/  LOP3.LUT R242, R207, 0x34, RZ, 0xfc, !PT ;  /* 0x00000034cff27812 */ /* 0x000fe400078efcff */
[----:B-1----:R-:W-:Y:S01]  /*9010*/  SEL R160, RZ, 0x4, P1 ;  /* 0x00000004ffa07807 */ /* 0x002fe20000800000 */
[----:B------:R-:W-:Y:S01]  /*9020*/  VIADD R240, R243, UR5 ;  /* 0x00000005f3f07c36 */ /* 0x000fe20008000000 */
[----:B------:R-:W-:Y:S02]  /*9030*/  LOP3.LUT R243, R2, 0x60, RZ, 0x3c, !PT ;  /* 0x0000006002f37812 */ /* 0x000fe400078e3cff */
[----:B------:R-:W-:-:S04]  /*9040*/  SEL R160, R160, RZ, !P0 ;  /* 0x000000ffa0a07207 */ /* 0x000fc80004000000 */
[----:B------:R-:W-:Y:S02]  /*9050*/  ISETP.NE.U32.AND P1, PT, R160, RZ, PT ;  /* 0x000000ffa000720c */ /* 0x000fe40003f25070 */
[----:B------:R-:W-:-:S05]  /*9060*/  IADD3 R160, P2, R222, R151, RZ ;  /* 0x00000097dea07210 */ /* 0x000fca0007f5e0ff */
[----:B------:R-:W-:-:S06]  /*9070*/  IMAD.X R161, R152, 0x1, R230, P2 ;  /* 0x0000000198a17824 */ /* 0x000fcc00010e06e6 */
[----:B------:R1:W-:Y:S01]  /*9080*/  LDGSTS.E [R240+0x30000], desc[UR16][R160.64], P1 ;  /* 0x30000000a0f07fae */ /* 0x0003e20008921850 */
[----:B------:R-:W-:Y:S02]  /*9090*/  ISETP.GE.AND P1, PT, R242, UR12, PT ;  /* 0x0000000cf2007c0c */ /* 0x000fe4000bf26270 */
[----:B------:R-:W-:Y:S02]  /*90a0*/  LOP3.LUT R242, R207, 0x18, RZ, 0xfc, !PT ;  /* 0x00000018cff27812 */ /* 0x000fe400078efcff */
[----:B-1----:R-:W-:-:S04]  /*90b0*/  SEL R160, RZ, 0x4, P1 ;  /* 0x00000004ffa07807 */ /* 0x002fc80000800000 */
[----:B------:R-:W-:-:S04]  /*90c0*/  SEL R160, R160, RZ, !P0 ;  /* 0x000000ffa0a07207 */ /* 0x000fc80004000000 */
[----:B------:R-:W-:Y:S01]  /*90d0*/  ISETP.NE.U32.AND P1, PT, R160, RZ, PT ;  /* 0x000000ffa000720c */ /* 0x000fe20003f25070 */
[----:B------:R-:W-:-:S12]  /*90e0*/  IMAD.WIDE R160, R237, 0x4, R158 ;  /* 0x00000004eda07825 */ /* 0x000fd800078e029e */
        /* <DEDUP_REMOVED lines=16> */
[----:B------:R-:W-:-:S04]  /*91f0*/  IMAD.WIDE R160, R238, 0x4, R158 ;  /* 0x00000004eea07825 */ /* 0x000fc800078e029e */
[----:B------:R-:W-:-:S08]  /*9200*/  IMAD.WIDE R158, R239, 0x4, R158 ;  /* 0x00000004ef9e7825 */ /* 0x000fd000078e029e */
[----:B------:R1:W-:Y:S01]  /*9210*/  LDGSTS.E [R240+0x32000], desc[UR16][R160.64], P1 ;  /* 0x32000000a0f07fae */ /* 0x0003e20008921850 */
[----:B------:R-:W-:Y:S02]  /*9220*/  ISETP.GE.AND P1, PT, R242, UR12, PT ;  /* 0x0000000cf2007c0c */ /* 0x000fe4000bf26270 */
[----:B------:R-:W-:Y:S02]  /*9230*/  LOP3.LUT R242, R2, 0x70, RZ, 0x3c, !PT ;  /* 0x0000007002f27812 */ /* 0x000fe400078e3cff */
[----:B-1----:R-:W-:-:S03]  /*9240*/  SEL R160, RZ, 0x4, P1 ;  /* 0x00000004ffa07807 */ /* 0x002fc60000800000 */
[----:B------:R-:W-:Y:S01]  /*9250*/  VIADD R240, R242, UR5 ;  /* 0x00000005f2f07c36 */ /* 0x000fe20008000000 */
[----:B------:R-:W-:Y:S01]  /*9260*/  ULEA UR5, UR14, UR7, 0x10 ;  /* 0x000000070e057291 */ /* 0x000fe2000f8e803f */
[----:B------:R-:W1:Y:S01]  /*9270*/  S2R R242, SR_TID.X ;  /* 0x0000000000f27919 */ /* 0x000e620000002100 */
[----:B------:R-:W-:-:S04]  /*9280*/  SEL R160, R160, RZ, !P0 ;  /* 0x000000ffa0a07207 */ /* 0x000fc80004000000 */
[----:B------:R-:W-:Y:S02]  /*9290*/  ISETP.NE.U32.AND P1, PT, R160, RZ, PT ;  /* 0x000000ffa000720c */ /* 0x000fe40003f25070 */
[----:B------:R-:W-:-:S05]  /*92a0*/  IADD3 R160, P2, R220, R151, RZ ;  /* 0x00000097dca07210 */ /* 0x000fca0007f5e0ff */
[----:B------:R-:W-:-:S06]  /*92b0*/  IMAD.X R161, R152, 0x1, R228, P2 ;  /* 0x0000000198a17824 */ /* 0x000fcc00010e06e4 */
[----:B------:R2:W-:Y:S01]  /*92c0*/  LDGSTS.E [R240+0x30000], desc[UR16][R160.64], P1 ;  /* 0x30000000a0f07fae */ /* 0x0005e20008921850 */
[----:B------:R-:W-:-:S04]  /*92d0*/  ISETP.GE.AND P1, PT, R243, UR12, PT ;  /* 0x0000000cf3007c0c */ /* 0x000fc8000bf26270 */
[----:B--2---:R-:W-:Y:S02]  /*92e0*/  SEL R160, RZ, 0x4, P1 ;  /* 0x00000004ffa07807 */ /* 0x004fe40000800000 */
[----:B-1----:R-:W-:Y:S02]  /*92f0*/  LOP3.LUT R242, R242, 0x3f, RZ, 0xc0, !PT ;  /* 0x0000003ff2f27812 */ /* 0x002fe400078ec0ff */
[----:B------:R-:W-:Y:S02]  /*9300*/  SEL R160, R160, RZ, !P0 ;  /* 0x000000ffa0a07207 */ /* 0x000fe40004000000 */
[C---:B------:R-:W-:Y:S02]  /*9310*/  LOP3.LUT R161, R209.reuse, 0x40, RZ, 0x3c, !PT ;  /* 0x00000040d1a17812 */ /* 0x040fe400078e3cff */
[----:B------:R-:W-:Y:S01]  /*9320*/  ISETP.NE.U32.AND P1, PT, R160, RZ, PT ;  /* 0x000000ffa000720c */ /* 0x000fe20003f25070 */
[----:B------:R-:W-:Y:S02]  /*9330*/  VIADD R160, R209, UR5 ;  /* 0x00000005d1a07c36 */ /* 0x000fe40008000000 */
[----:B------:R-:W-:-:S10]  /*9340*/  VIADD R161, R161, UR5 ;  /* 0x00000005a1a17c36 */ /* 0x000fd40008000000 */
[----:B------:R1:W-:Y:S01]  /*9350*/  LDGSTS.E [R240+0x32000], desc[UR16][R158.64], P1 ;  /* 0x320000009ef07fae */ /* 0x0003e20008921850 */
[----:B------:R-:W-:Y:S01]  /*9360*/  ISETP.GE.AND P1, PT, R242, UR12, PT ;  /* 0x0000000cf2007c0c */ /* 0x000fe2000bf26270 */
[----:B------:R-:W-:Y:S02]  /*9370*/  UIADD3 UR12, UR12, -0x40, URZ ;  /* 0xffffffc00c0c7890 */ /* 0x000fe4000fffe03f */
[----:B------:R-:W0:Y:S01]  /*9380*/  LDGDEPBAR ;  /* 0x00000000000079af */ /* 0x000e220000000000 */
[----:B-1----:R-:W-:-:S04]  /*9390*/  SEL R158, RZ, 0x4, P1 ;  /* 0x00000004ff9e7807 */ /* 0x002fc80000800000 */
[----:B------:R-:W-:-:S04]  /*93a0*/  SEL R158, R158, RZ, !P0 ;  /* 0x000000ff9e9e7207 */ /* 0x000fc80004000000 */
[----:B------:R-:W-:Y:S02]  /*93b0*/  ISETP.NE.U32.AND P0, PT, R158, RZ, PT ;  /* 0x000000ff9e00720c */ /* 0x000fe40003f05070 */
[----:B------:R-:W-:-:S05]  /*93c0*/  IADD3 R158, P1, R3, R206, RZ ;  /* 0x000000ce039e7210 */ /* 0x000fca0007f3e0ff */
[----:B------:R-:W-:-:S06]  /*93d0*/  IMAD.X R159, R205, 0x1, R4, P1 ;  /* 0x00000001cd9f7824 */ /* 0x000fcc00008e0604 */
[----:B------:R1:W-:Y:S02]  /*93e0*/  LDGSTS.E [R160], desc[UR16][R158.64], P0 ;  /* 0x000000009ea07fae */ /* 0x0003e40008121850 */
[----:B-1----:R-:W-:-:S05]  /*93f0*/  IADD3 R158, P1, R3, R202, RZ ;  /* 0x000000ca039e7210 */ /* 0x002fca0007f3e0ff */
[----:B------:R-:W-:-:S05]  /*9400*/  IMAD.X R159, R201, 0x1, R4, P1 ;  /* 0x00000001c99f7824 */ /* 0x000fca00008e0604 */
[----:B------:R1:W-:Y:S02]  /*9410*/  LDGSTS.E [R160+0x400], desc[UR16][R158.64], P0 ;  /* 0x004000009ea07fae */ /* 0x0003e40008121850 */
        /* <DEDUP_REMOVED lines=81> */
[----:B-1----:R-:W-:Y:S02]  /*9930*/  IADD3 R158, P1, R3, R9, RZ ;  /* 0x00000009039e7210 */ /* 0x002fe40007f3e0ff */
[----:B------:R-:W-:-:S03]  /*9940*/  IADD3 R9, P3, R9, R154, RZ ;  /* 0x0000009a09097210 */ /* 0x000fc60007f7e0ff */
[C---:B------:R-:W-:Y:S02]  /*9950*/  IMAD.X R159, R23.reuse, 0x1, R4, P1 ;  /* 0x00000001179f7824 */ /* 0x040fe400008e0604 */
[----:B------:R-:W-:-:S03]  /*9960*/  IMAD.X R23, R23, 0x1, R153, P3 ;  /* 0x0000000117177824 */ /* 0x000fc600018e0699 */
        /* <DEDUP_REMOVED lines=87> */
[--C-:B------:R-:W-:Y:S01]  /*9ee0*/  IMAD.X R101, R101, 0x1, R153.reuse, P3 ;  /* 0x0000000165657824 */ /* 0x100fe200018e0699 */
[-C--:B------:R-:W-:Y:S02]  /*9ef0*/  IADD3 R98, P3, R98, R154.reuse, RZ ;  /* 0x0000009a62627210 */ /* 0x080fe40007f7e0ff */
[----:B------:R1:W-:Y:S03]  /*9f00*/  LDGSTS.E [R161+0x6600], desc[UR16][R158.64], P0 ;  /* 0x066000009ea17fae */ /* 0x0003e60008121850 */
[----:B------:R-:W-:Y:S01]  /*9f10*/  IMAD.X R115, R115, 0x1, R153, P3 ;  /* 0x0000000173737824 */ /* 0x000fe200018e0699 */
[----:B------:R-:W-:-:S05]  /*9f20*/  IADD3 R112, P3, R112, R154, RZ ;  /* 0x0000009a70707210 */ /* 0x000fca0007f7e0ff */
[----:B------:R-:W-:Y:S01]  /*9f30*/  IMAD.X R129, R129, 0x1, R153, P3 ;  /* 0x0000000181817824 */ /* 0x000fe200018e0699 */
[----:B------:R-:W-:Y:S02]  /*9f40*/  IADD3 R126, P3, R126, R154, RZ ;  /* 0x0000009a7e7e7210 */ /* 0x000fe40007f7e0ff */
[----:B-1----:R-:W-:-:S03]  /*9f50*/  IADD3 R158, P1, R3, R16, RZ ;  /* 0x00000010039e7210 */ /* 0x002fc60007f3e0ff */
[----:B------:R-:W-:Y:S01]  /*9f60*/  IMAD.X R142, R142, 0x1, R153, P3 ;  /* 0x000000018e8e7824 */ /* 0x000fe200018e0699 */
[----:B------:R-:W-:Y:S01]  /*9f70*/  IADD3 R140, P3, R140, R154, RZ ;  /* 0x0000009a8c8c7210 */ /* 0x000fe20007f7e0ff */
[----:B------:R-:W-:-:S04]  /*9f80*/  IMAD.X R159, R97, 0x1, R4, P1 ;  /* 0x00000001619f7824 */ /* 0x000fc800008e0604 */
[----:B------:R-:W-:Y:S01]  /*9f90*/  IMAD.X R149, R149, 0x1, R153, P3 ;  /* 0x0000000195957824 */ /* 0x000fe200018e0699 */
[----:B------:R1:W-:Y:S01]  /*9fa0*/  LDGSTS.E [R161+0x6a00], desc[UR16][R158.64], P0 ;  /* 0x06a000009ea17fae */ /* 0x0003e20008121850 */
[----:B------:R-:W-:-:S05]  /*9fb0*/  IADD3 R174, P3, R174, R154, RZ ;  /* 0x0000009aaeae7210 */ /* 0x000fca0007f7e0ff */
[----:B------:R-:W-:Y:S01]  /*9fc0*/  IMAD.X R173, R173, 0x1, R153, P3 ;  /* 0x00000001adad7824 */ /* 0x000fe200018e0699 */
[----:B------:R-:W-:Y:S02]  /*9fd0*/  IADD3 R188, P3, R188, R154, RZ ;  /* 0x0000009abcbc7210 */ /* 0x000fe40007f7e0ff */
[----:B-1----:R-:W-:-:S03]  /*9fe0*/  IADD3 R158, P1, R3, R12, RZ ;  /* 0x0000000c039e7210 */ /* 0x002fc60007f3e0ff */
[--C-:B------:R-:W-:Y:S01]  /*9ff0*/  IMAD.X R187, R187, 0x1, R153.reuse, P3 ;  /* 0x00000001bbbb7824 */ /* 0x100fe200018e0699 */
[-C--:B------:R-:W-:Y:S02]  /*a000*/  IADD3 R12, P6, R12, R154.reuse, RZ ;  /* 0x0000009a0c0c7210 */ /* 0x080fe40007fde0ff */
[-C--:B------:R-:W-:Y:S01]  /*a010*/  IADD3 R202, P3, R202, R154.reuse, RZ ;  /* 0x0000009acaca7210 */ /* 0x080fe20007f7e0ff */
[C---:B------:R-:W-:Y:S02]  /*a020*/  IMAD.X R159, R93.reuse, 0x1, R4, P1 ;  /* 0x000000015d9f7824 */ /* 0x040fe400008e0604 */
[--C-:B------:R-:W-:Y:S01]  /*a030*/  IMAD.X R93, R93, 0x1, R153.reuse, P6 ;  /* 0x000000015d5d7824 */ /* 0x100fe200030e0699 */
[-C--:B------:R-:W-:Y:S01]  /*a040*/  IADD3 R90, P6, R90, R154.reuse, RZ ;  /* 0x0000009a5a5a7210 */ /* 0x080fe20007fde0ff */
[--C-:B------:R-:W-:Y:S01]  /*a050*/  IMAD.X R201, R201, 0x1, R153.reuse, P3 ;  /* 0x00000001c9c97824 */ /* 0x100fe200018e0699 */
[----:B------:R1:W-:Y:S03]  /*a060*/  LDGSTS.E [R161+0x6e00], desc[UR16][R158.64], P0 ;  /* 0x06e000009ea17fae */ /* 0x0003e60008121850 */
[----:B------:R-:W-:Y:S01]  /*a070*/  IMAD.X R107, R107, 0x1, R153, P6 ;  /* 0x000000016b6b7824 */ /* 0x000fe200030e0699 */
[----:B------:R-:W-:-:S05]  /*a080*/  IADD3 R104, P6, R104, R154, RZ ;  /* 0x0000009a68687210 */ /* 0x000fca0007fde0ff */
[--C-:B------:R-:W-:Y:S01]  /*a090*/  IMAD.X R121, R121, 0x1, R153.reuse, P6 ;  /* 0x0000000179797824 */ /* 0x100fe200030e0699 */
[-C--:B------:R-:W-:Y:S02]  /*a0a0*/  IADD3 R118, P6, R118, R154.reuse, RZ ;  /* 0x0000009a76767210 */ /* 0x080fe40007fde0ff */
[----:B-1----:R-:W-:Y:S02]  /*a0b0*/  IADD3 R158, P1, R3, R11, RZ ;  /* 0x0000000b039e7210 */ /* 0x002fe40007f3e0ff */
[-C--:B------:R-:W-:Y:S01]  /*a0c0*/  IADD3 R11, P4, R11, R154.reuse, RZ ;  /* 0x0000009a0b0b7210 */ /* 0x080fe20007f9e0ff */
[--C-:B------:R-:W-:Y:S01]  /*a0d0*/  IMAD.X R135, R135, 0x1, R153.reuse, P6 ;  /* 0x0000000187877824 */ /* 0x100fe200030e0699 */
[-C--:B------:R-:W-:Y:S01]  /*a0e0*/  IADD3 R132, P6, R132, R154.reuse, RZ ;  /* 0x0000009a84847210 */ /* 0x080fe20007fde0ff */
[C---:B------:R-:W-:Y:S02]  /*a0f0*/  IMAD.X R159, R89.reuse, 0x1, R4, P1 ;  /* 0x00000001599f7824 */ /* 0x040fe400008e0604 */
[--C-:B------:R-:W-:Y:S01]  /*a100*/  IMAD.X R89, R89, 0x1, R153.reuse, P4 ;  /* 0x0000000159597824 */ /* 0x100fe200020e0699 */
[-C--:B------:R-:W-:Y:S01]  /*a110*/  IADD3 R22, P4, R22, R154.reuse, RZ ;  /* 0x0000009a16167210 */ /* 0x080fe20007f9e0ff */
[----:B------:R-:W-:Y:S01]  /*a120*/  IMAD.X R145, R145, 0x1, R153, P6 ;  /* 0x0000000191917824 */ /* 0x000fe200030e0699 */
[----:B------:R1:W-:Y:S01]  /*a130*/  LDGSTS.E [R161+0x7200], desc[UR16][R158.64], P0 ;  /* 0x072000009ea17fae */ /* 0x0003e20008121850 */
[----:B------:R-:W-:-:S02]  /*a140*/  IADD3 R166, P6, R166, R154, RZ ;  /* 0x0000009aa6a67210 */ /* 0x000fc40007fde0ff */
[--C-:B------:R-:W-:Y:S01]  /*a150*/  IMAD.X R103, R103, 0x1, R153.reuse, P4 ;  /* 0x0000000167677824 */ /* 0x100fe200020e0699 */
[-C--:B------:R-:W-:Y:S02]  /*a160*/  IADD3 R100, P4, R100, R154.reuse, RZ ;  /* 0x0000009a64647210 */ /* 0x080fe40007f9e0ff */
[--C-:B------:R-:W-:Y:S01]  /*a170*/  IMAD.X R165, R165, 0x1, R153.reuse, P6 ;  /* 0x00000001a5a57824 */ /* 0x100fe200030e0699 */
[-C--:B------:R-:W-:Y:S02]  /*a180*/  IADD3 R180, P6, R180, R154.reuse, RZ ;  /* 0x0000009ab4b47210 */ /* 0x080fe40007fde0ff */
[--C-:B------:R-:W-:Y:S01]  /*a190*/  IMAD.X R117, R117, 0x1, R153.reuse, P4 ;  /* 0x0000000175757824 */ /* 0x100fe200020e0699 */
[----:B------:R-:W-:Y:S02]  /*a1a0*/  IADD3 R114, P4, R114, R154, RZ ;  /* 0x0000009a72727210 */ /* 0x000fe40007f9e0ff */
[----:B-1----:R-:W-:Y:S01]  /*a1b0*/  IADD3 R158, P1, R3, R8, RZ ;  /* 0x00000008039e7210 */ /* 0x002fe20007f3e0ff */
[--C-:B------:R-:W-:Y:S01]  /*a1c0*/  IMAD.X R179, R179, 0x1, R153.reuse, P6 ;  /* 0x00000001b3b37824 */ /* 0x100fe200030e0699 */
[-C--:B------:R-:W-:Y:S01]  /*a1d0*/  IADD3 R8, P2, R8, R154.reuse, RZ ;  /* 0x0000009a08087210 */ /* 0x080fe20007f5e0ff */
[--C-:B------:R-:W-:Y:S01]  /*a1e0*/  IMAD.X R131, R131, 0x1, R153.reuse, P4 ;  /* 0x0000000183837824 */ /* 0x100fe200020e0699 */
[-C--:B------:R-:W-:Y:S01]  /*a1f0*/  IADD3 R128, P4, R128, R154.reuse, RZ ;  /* 0x0000009a80807210 */ /* 0x080fe20007f9e0ff */
[C---:B------:R-:W-:Y:S01]  /*a200*/  IMAD.X R159, R21.reuse, 0x1, R4, P1 ;  /* 0x00000001159f7824 */ /* 0x040fe200008e0604 */
[-C--:B------:R-:W-:Y:S01]  /*a210*/  IADD3 R194, P6, R194, R154.reuse, RZ ;  /* 0x0000009ac2c27210 */ /* 0x080fe20007fde0ff */
[--C-:B------:R-:W-:Y:S01]  /*a220*/  IMAD.X R21, R21, 0x1, R153.reuse, P2 ;  /* 0x0000000115157824 */ /* 0x100fe200010e0699 */
[-C--:B------:R-:W-:Y:S01]  /*a230*/  IADD3 R18, P2, R18, R154.reuse, RZ ;  /* 0x0000009a12127210 */ /* 0x080fe20007f5e0ff */
[--C-:B------:R-:W-:Y:S01]  /*a240*/  IMAD.X R143, R143, 0x1, R153.reuse, P4 ;  /* 0x000000018f8f7824 */ /* 0x100fe200020e0699 */
[----:B------:R1:W-:Y:S01]  /*a250*/  LDGSTS.E [R161+0x7600], desc[UR16][R158.64], P0 ;  /* 0x076000009ea17fae */ /* 0x0003e20008121850 */
[-C--:B------:R-:W-:Y:S01]  /*a260*/  IADD3 R162, P4, R162, R154.reuse, RZ ;  /* 0x0000009aa2a27210 */ /* 0x080fe20007f9e0ff */
[--C-:B------:R-:W-:Y:S01]  /*a270*/  IMAD.X R193, R193, 0x1, R153.reuse, P6 ;  /* 0x00000001c1c17824 */ /* 0x100fe200030e0699 */
[----:B------:R-:W-:Y:S01]  /*a280*/  LEA R151, P6, R208, R151, 0x2 ;  /* 0x00000097d0977211 */ /* 0x000fe200078c10ff */
[--C-:B------:R-:W-:Y:S01]  /*a290*/  IMAD.X R99, R99, 0x1, R153.reuse, P2 ;  /* 0x0000000163637824 */ /* 0x100fe200010e0699 */
[-C--:B------:R-:W-:Y:S01]  /*a2a0*/  IADD3 R96, P2, R96, R154.reuse, RZ ;  /* 0x0000009a60607210 */ /* 0x080fe20007f5e0ff */
[----:B------:R-:W-:Y:S01]  /*a2b0*/  IMAD.X R150, R150, 0x1, R153, P4 ;  /* 0x0000000196967824 */ /* 0x000fe200020e0699 */
[----:B------:R-:W-:Y:S01]  /*a2c0*/  IADD3 R176, P4, R176, R154, RZ ;  /* 0x0000009ab0b07210 */ /* 0x000fe20007f9e0ff */
[----:B------:R-:W-:-:S02]  /*a2d0*/  IMAD.X R152, R152, 0x1, R223, P6 ;  /* 0x0000000198987824 */ /* 0x000fc400030e06df */
[--C-:B------:R-:W-:Y:S01]  /*a2e0*/  IMAD.X R113, R113, 0x1, R153.reuse, P2 ;  /* 0x0000000171717824 */ /* 0x100fe200010e0699 */
[----:B------:R-:W-:Y:S01]  /*a2f0*/  IADD3 R110, P2, R110, R154, RZ ;  /* 0x0000009a6e6e7210 */ /* 0x000fe20007f5e0ff */
[--C-:B------:R-:W-:Y:S01]  /*a300*/  IMAD.X R175, R175, 0x1, R153.reuse, P4 ;  /* 0x00000001afaf7824 */ /* 0x100fe200020e0699 */
[----:B-1----:R-:W-:Y:S02]  /*a310*/  IADD3 R158, P1, R3, R6, RZ ;  /* 0x00000006039e7210 */ /* 0x002fe40007f3e0ff */
[-C--:B------:R-:W-:Y:S01]  /*a320*/  IADD3 R190, P4, R190, R154.reuse, RZ ;  /* 0x0000009abebe7210 */ /* 0x080fe20007f9e0ff */
[--C-:B------:R-:W-:Y:S01]  /*a330*/  IMAD.X R127, R127, 0x1, R153.reuse, P2 ;  /* 0x000000017f7f7824 */ /* 0x100fe200010e0699 */
[-C--:B------:R-:W-:Y:S01]  /*a340*/  IADD3 R124, P2, R124, R154.reuse, RZ ;  /* 0x0000009a7c7c7210 */ /* 0x080fe20007f5e0ff */
[----:B------:R-:W-:Y:S02]  /*a350*/  IMAD.X R159, R17, 0x1, R4, P1 ;  /* 0x00000001119f7824 */ /* 0x000fe400008e0604 */
[--C-:B------:R-:W-:Y:S01]  /*a360*/  IMAD.X R189, R189, 0x1, R153.reuse, P4 ;  /* 0x00000001bdbd7824 */ /* 0x100fe200020e0699 */
[-C--:B------:R-:W-:Y:S01]  /*a370*/  IADD3 R204, P4, R204, R154.reuse, RZ ;  /* 0x0000009acccc7210 */ /* 0x080fe20007f9e0ff */
[----:B------:R-:W-:Y:S01]  /*a380*/  IMAD.X R141, R141, 0x1, R153, P2 ;  /* 0x000000018d8d7824 */ /* 0x000fe200010e0699 */
[----:B------:R1:W-:Y:S01]  /*a390*/  LDGSTS.E [R161+0x7a00], desc[UR16][R158.64], P0 ;  /* 0x07a000009ea17fae */ /* 0x0003e20008121850 */
[----:B------:R-:W-:-:S02]  /*a3a0*/  IADD3 R138, P2, R138, R154, RZ ;  /* 0x0000009a8a8a7210 */ /* 0x000fc40007f5e0ff */
[----:B------:R-:W-:-:S03]  /*a3b0*/  IMAD.X R203, R203, 0x1, R153, P4 ;  /* 0x00000001cbcb7824 */ /* 0x000fc600020e0699 */
[----:B------:R-:W-:Y:S01]  /*a3c0*/  IMAD.X R148, R148, 0x1, R153, P2 ;  /* 0x0000000194947824 */ /* 0x000fe200010e0699 */
[----:B------:R-:W-:Y:S02]  /*a3d0*/  IADD3 R172, P2, R172, R154, RZ ;  /* 0x0000009aacac7210 */ /* 0x000fe40007f5e0ff */
[----:B-1----:R-:W-:-:S03]  /*a3e0*/  IADD3 R158, P1, R3, R155, RZ ;  /* 0x0000009b039e7210 */ /* 0x002fc60007f3e0ff */
[--C-:B------:R-:W-:Y:S01]  /*a3f0*/  IMAD.X R171, R171, 0x1, R153.reuse, P2 ;  /* 0x00000001abab7824 */ /* 0x100fe200010e0699 */
[-C--:B------:R-:W-:Y:S02]  /*a400*/  IADD3 R155, P5, R155, R154.reuse, RZ ;  /* 0x0000009a9b9b7210 */ /* 0x080fe40007fbe0ff */
[-C--:B------:R-:W-:Y:S01]  /*a410*/  IADD3 R186, P2, R186, R154.reuse, RZ ;  /* 0x0000009ababa7210 */ /* 0x080fe20007f5e0ff */
[----:B------:R-:W-:Y:S01]  /*a420*/  IMAD.X R159, R13, 0x1, R4, P1 ;  /* 0x000000010d9f7824 */ /* 0x000fe200008e0604 */
[-C--:B------:R-:W-:Y:S01]  /*a430*/  IADD3 R7, P1, R7, R154.reuse, RZ ;  /* 0x0000009a07077210 */ /* 0x080fe20007f3e0ff */
[--C-:B------:R-:W-:Y:S01]  /*a440*/  IMAD.X R13, R13, 0x1, R153.reuse, P5 ;  /* 0x000000010d0d7824 */ /* 0x100fe200028e0699 */
[-C--:B------:R-:W-:Y:S01]  /*a450*/  IADD3 R10, P5, R10, R154.reuse, RZ ;  /* 0x0000009a0a0a7210 */ /* 0x080fe20007fbe0ff */
[--C-:B------:R-:W-:Y:S01]  /*a460*/  IMAD.X R185, R185, 0x1, R153.reuse, P2 ;  /* 0x00000001b9b97824 */ /* 0x100fe200010e0699 */
[----:B------:R1:W-:Y:S01]  /*a470*/  LDGSTS.E [R161+0x7e00], desc[UR16][R158.64], P0 ;  /* 0x07e000009ea17fae */ /* 0x0003e20008121850 */
[-C--:B------:R-:W-:Y:S01]  /*a480*/  IADD3 R6, P0, R6, R154.reuse, RZ ;  /* 0x0000009a06067210 */ /* 0x080fe20007f1e0ff */
[--C-:B------:R-:W-:Y:S01]  /*a490*/  IMAD.X R19, R19, 0x1, R153.reuse, P1 ;  /* 0x0000000113137824 */ /* 0x100fe200008e0699 */
        /* <DEDUP_REMOVED lines=47> */
[----:B------:R-:W0:Y:S01]  /*a790*/  LDGDEPBAR ;  /* 0x00000000000079af */ /* 0x000e220000000000 */
[----:B------:R-:W-:Y:S01]  /*a7a0*/  IADD3 R206, P5, R206, R154, RZ ;  /* 0x0000009acece7210 */ /* 0x000fe20007fbe0ff */
[----:B------:R-:W-:-:S02]  /*a7b0*/  IMAD.X R197, R197, 0x1, R153, P1 ;  /* 0x00000001c5c57824 */ /* 0x000fc400008e0699 */
[--C-:B------:R-:W-:Y:S01]  /*a7c0*/  IMAD.X R195, R195, 0x1, R153.reuse, P0 ;  /* 0x00000001c3c37824 */ /* 0x100fe200000e0699 */
[----:B------:R-:W-:Y:S01]  /*a7d0*/  ISETP.NE.U32.AND P0, PT, R210, UR4, PT ;  /* 0x00000004d2007c0c */ /* 0x000fe2000bf05070 */
[--C-:B------:R-:W-:Y:S02]  /*a7e0*/  IMAD.X R199, R199, 0x1, R153.reuse, P2 ;  /* 0x00000001c7c77824 */ /* 0x100fe400010e0699 */
[----:B------:R-:W-:-:S10]  /*a7f0*/  IMAD.X R205, R205, 0x1, R153, P5 ;  /* 0x00000001cdcd7824 */ /* 0x000fd400028e0699 */
[----:B-1----:R-:W-:Y:S05]  /*a800*/  @P0 BRA `(.L_x_1) ;  /* 0xffffffdc00b40947 */ /* 0x002fea000383ffff */
.L_x_0:
[----:B------:R-:W2:Y:S01]  /*a810*/  LDL.LU R159, [R1+0xdc] ;  /* 0x0000dc00019f7983 */ /* 0x000ea20000300800 */
[----:B------:R-:W1:Y:S01]  /*a820*/  S2R R160, SR_TID.X ;  /* 0x0000000000a07919 */ /* 0x000e620000002100 */
[----:B------:R-:W-:Y:S02]  /*a830*/  WARPGROUP.DEPBAR.LE gsb0, 0x0 ;  /* 0x00008000000079c5 */ /* 0x000fe40000010000 */
[----:B------:R-:W-:-:S04]  /*a840*/  DEPBAR.LE SB0, 0x0 ;  /* 0x000080000000791a */ /* 0x000fc80000000000 */
[----:B------:R-:W3:Y:S01]  /*a850*/  LDL.LU R158, [R1+0x70] ;  /* 0x00007000019e7983 */ /* 0x000ee20000300800 */
[----:B------:R-:W-:Y:S01]  /*a860*/  LOP3.LUT R248, R248, 0x300, RZ, 0xc0, !PT ;  /* 0x00000300f8f87812 */ /* 0x000fe200078ec0ff */
[----:B------:R-:W-:Y:S02]  /*a870*/  ULDC.64 UR8, c[0x0][0x220] ;  /* 0x0000880000087ab9 */ /* 0x000fe40000000a00 */
[----:B------:R-:W4:Y:S04]  /*a880*/  LDL.LU R89, [R1+0x6c] ;  /* 0x00006c0001597983 */ /* 0x000f280000300800 */
[----:B------:R-:W2:Y:S01]  /*a890*/  LDL.LU R88, [R1+0x68] ;  /* 0x0000680001587983 */ /* 0x000ea20000300800 */
[C---:B-1----:R-:W-:Y:S01]  /*a8a0*/  LOP3.LUT R4, R160.reuse, 0x80, RZ, 0xc0, !PT ;  /* 0x00000080a0047812 */ /* 0x042fe200078ec0ff */
[----:B------:R-:W-:-:S02]  /*a8b0*/  IMAD.SHL.U32 R2, R160, 0x800, RZ ;  /* 0x00000800a0027824 */ /* 0x000fc400078e00ff */
[----:B------:R-:W4:Y:S01]  /*a8c0*/  LDL.LU R93, [R1+0x64] ;  /* 0x00006400015d7983 */ /* 0x000f220000300800 */
[----:B------:R-:W-:Y:S01]  /*a8d0*/  R2UR UR4, R4 ;  /* 0x00000000040472ca */ /* 0x000fe200000e0000 */
[----:B------:R-:W-:Y:S01]  /*a8e0*/  IMAD.SHL.U32 R3, R160, 0x4, RZ ;  /* 0x00000004a0037824 */ /* 0x000fe200078e00ff */
[----:B------:R-:W-:Y:S01]  /*a8f0*/  LOP3.LUT R2, R2, 0x3000, RZ, 0xc0, !PT ;  /* 0x0000300002027812 */ /* 0x000fe200078ec0ff */
[----:B------:R-:W-:Y:S01]  /*a900*/  IMAD.SHL.U32 R5, R160, 0x10, RZ ;  /* 0x00000010a0057824 */ /* 0x000fe200078e00ff */
[----:B------:R-:W4:Y:S02]  /*a910*/  LDL.LU R92, [R1+0x60] ;  /* 0x00006000015c7983 */ /* 0x000f240000300800 */
[----:B------:R-:W-:Y:S01]  /*a920*/  LOP3.LUT R3, R248, 0x70, R3, 0xf8, !PT ;  /* 0x00000070f8037812 */ /* 0x000fe200078ef803 */
[----:B------:R-:W-:Y:S01]  /*a930*/  IMAD.MOV.U32 R7, RZ, RZ, R36 ;  /* 0x000000ffff077224 */ /* 0x000fe200078e0024 */
[----:B------:R-:W-:Y:S01]  /*a940*/  LOP3.LUT R2, R2, 0x7f0, R5, 0xf8, !PT ;  /* 0x000007f002027812 */ /* 0x000fe200078ef805 */
[----:B------:R-:W-:-:S04]  /*a950*/  IMAD.MOV.U32 R11, RZ, RZ, R37 ;  /* 0x000000ffff0b7224 */ /* 0x000fc800078e0025 */
[----:B------:R-:W-:Y:S01]  /*a960*/  ULEA UR5, UR4, UR7, 0x4 ;  /* 0x0000000704057291 */ /* 0x000fe2000f8e203f */
[----:B------:R-:W-:Y:S01]  /*a970*/  IMAD.MOV.U32 R15, RZ, RZ, R38 ;  /* 0x000000ffff0f7224 */ /* 0x000fe200078e0026 */
[----:B------:R-:W-:Y:S01]  /*a980*/  LOP3.LUT R244, R244, R3, RZ, 0x3c, !PT ;  /* 0x00000003f4f47212 */ /* 0x000fe200078e3cff */
[----:B------:R-:W-:Y:S01]  /*a990*/  IMAD.MOV.U32 R4, RZ, RZ, R24 ;  /* 0x000000ffff047224 */ /* 0x000fe200078e0018 */
[----:B------:R-:W4:Y:S01]  /*a9a0*/  LDL.LU R91, [R1+0x5c] ;  /* 0x00005c00015b7983 */ /* 0x000f220000300800 */
[----:B------:R-:W-:Y:S02]  /*a9b0*/  IMAD.MOV.U32 R5, RZ, RZ, R28 ;  /* 0x000000ffff057224 */ /* 0x000fe400078e001c */
[----:B------:R-:W-:Y:S01]  /*a9c0*/  IMAD.MOV.U32 R6, RZ, RZ, R32 ;  /* 0x000000ffff067224 */ /* 0x000fe200078e0020 */
[----:B------:R-:W-:Y:S01]  /*a9d0*/  BAR.SYNC.DEFER_BLOCKING 0x0 ;  /* 0x0000000000007b1d */ /* 0x000fe20000010000 */
[----:B------:R-:W-:Y:S02]  /*a9e0*/  IMAD.MOV.U32 R8, RZ, RZ, R25 ;  /* 0x000000ffff087224 */ /* 0x000fe400078e0019 */
[----:B------:R-:W-:-:S02]  /*a9f0*/  IMAD.MOV.U32 R9, RZ, RZ, R29 ;  /* 0x000000ffff097224 */ /* 0x000fc400078e001d */
[----:B------:R-:W-:Y:S02]  /*aa00*/  IMAD.MOV.U32 R10, RZ, RZ, R33 ;  /* 0x000000ffff0a7224 */ /* 0x000fe400078e0021 */
[----:B------:R-:W-:Y:S02]  /*aa10*/  IMAD.MOV.U32 R12, RZ, RZ, R26 ;  /* 0x000000ffff0c7224 */ /* 0x000fe400078e001a */
[----:B------:R-:W-:Y:S02]  /*aa20*/  IMAD.MOV.U32 R13, RZ, RZ, R30 ;  /* 0x000000ffff0d7224 */ /* 0x000fe400078e001e */
[----:B------:R-:W-:Y:S02]  /*aa30*/  IMAD.MOV.U32 R14, RZ, RZ, R34 ;  /* 0x000000ffff0e7224 */ /* 0x000fe400078e0022 */
[----:B------:R-:W-:Y:S02]  /*aa40*/  IMAD.MOV.U32 R36, RZ, RZ, R27 ;  /* 0x000000ffff247224 */ /* 0x000fe400078e001b */
[----:B------:R-:W-:Y:S01]  /*aa50*/  IMAD.MOV.U32 R37, RZ, RZ, R31 ;  /* 0x000000ffff257224 */ /* 0x000fe200078e001f */
[----:B------:R-:W-:Y:S01]  /*aa60*/  USHF.R.U32.HI UR4, URZ, 0x2, UR4 ;  /* 0x000000023f047899 */ /* 0x000fe20008011604 */
[----:B------:R-:W-:Y:S01]  /*aa70*/  IMAD.MOV.U32 R38, RZ, RZ, R35 ;  /* 0x000000ffff267224 */ /* 0x000fe200078e0023 */
[----:B------:R-:W4:Y:S04]  /*aa80*/  LDL.LU R90, [R1+0x58] ;  /* 0x00005800015a7983 */ /* 0x000f280000300800 */
[----:B------:R1:W-:Y:S04]  /*aa90*/  STS.128 [R244+UR5], R4 ;  /* 0x00000004f4007988 */ /* 0x0003e80008000c05 */
[----:B------:R1:W-:Y:S04]  /*aaa0*/  STS.128 [R244+UR5+0x400], R8 ;  /* 0x00040008f4007988 */ /* 0x0003e80008000c05 */
[----:B------:R1:W-:Y:S04]  /*aab0*/  STS.128 [R244+UR5+0x80], R12 ;  /* 0x0000800cf4007988 */ /* 0x0003e80008000c05 */
[----:B------:R-:W-:Y:S01]  /*aac0*/  STS.128 [R244+UR5+0x480], R36 ;  /* 0x00048024f4007988 */ /* 0x000fe20008000c05 */
[----:B------:R-:W-:Y:S01]  /*aad0*/  LOP3.LUT R2, R2, UR4, RZ, 0x3c, !PT ;  /* 0x0000000402027c12 */ /* 0x000fe2000f8e3cff */
[----:B------:R-:W-:Y:S01]  /*aae0*/  ULDC UR4, c[0x0][0x244] ;  /* 0x0000910000047ab9 */ /* 0x000fe20000000800 */
[----:B------:R-:W-:Y:S02]  /*aaf0*/  BAR.SYNC.DEFER_BLOCKING 0x0 ;  /* 0x0000000000007b1d */ /* 0x000fe40000010000 */
[----:B------:R-:W-:Y:S01]  /*ab00*/  LOP3.LUT R3, R2, 0x40, RZ, 0x3c, !PT ;  /* 0x0000004002037812 */ /* 0x000fe200078e3cff */
[----:B-1----:R-:W-:-:S02]  /*ab10*/  IMAD.MOV.U32 R7, RZ, RZ, R52 ;  /* 0x000000ffff077224 */ /* 0x002fc400078e0034 */
[----:B------:R-:W-:Y:S01]  /*ab20*/  IMAD.MOV.U32 R11, RZ, RZ, R54 ;  /* 0x000000ffff0b7224 */ /* 0x000fe200078e0036 */
[----:B------:R-:W1:Y:S04]  /*ab30*/  LDS.128 R24, [R2+UR7] ;  /* 0x0000000702187984 */ /* 0x000e680008000c00 */
[----:B------:R-:W-:Y:S04]  /*ab40*/  LDS.128 R20, [R2+UR7+0x800] ;  /* 0x0008000702147984 */ /* 0x000fe80008000c00 */
[----:B------:R-:W1:Y:S04]  /*ab50*/  LDS.128 R28, [R3+UR7] ;  /* 0x00000007031c7984 */ /* 0x000e680008000c00 */
[----:B------:R-:W-:Y:S01]  /*ab60*/  LDS.128 R16, [R3+UR7+0x800] ;  /* 0x0008000703107984 */ /* 0x000fe20008000c00 */
[----:B------:R-:W-:-:S02]  /*ab70*/  IMAD.MOV.U32 R15, RZ, RZ, R53 ;  /* 0x000000ffff0f7224 */ /* 0x000fc400078e0035 */
[----:B------:R-:W-:Y:S02]  /*ab80*/  IMAD.MOV.U32 R4, RZ, RZ, R40 ;  /* 0x000000ffff047224 */ /* 0x000fe400078e0028 */
[----:B------:R-:W-:Y:S02]  /*ab90*/  IMAD.MOV.U32 R5, RZ, RZ, R44 ;  /* 0x000000ffff057224 */ /* 0x000fe400078e002c */
[----:B------:R-:W-:Y:S01]  /*aba0*/  IMAD.MOV.U32 R6, RZ, RZ, R48 ;  /* 0x000000ffff067224 */ /* 0x000fe200078e0030 */
[----:B------:R-:W-:Y:S01]  /*abb0*/  BAR.SYNC.DEFER_BLOCKING 0x0 ;  /* 0x0000000000007b1d */ /* 0x000fe20000010000 */
[----:B------:R-:W-:Y:S02]  /*abc0*/  IMAD.MOV.U32 R12, RZ, RZ, R41 ;  /* 0x000000ffff0c7224 */ /* 0x000fe400078e0029 */
        /* <DEDUP_REMOVED lines=8> */
[----:B------:R1:W-:Y:S04]  /*ac50*/  STS.128 [R244+UR5], R4 ;  /* 0x00000004f4007988 */ /* 0x0003e80008000c05 */
[----:B------:R1:W-:Y:S04]  /*ac60*/  STS.128 [R244+UR5+0x400], R12 ;  /* 0x0004000cf4007988 */ /* 0x0003e80008000c05 */
[----:B------:R1:W-:Y:S04]  /*ac70*/  STS.128 [R244+UR5+0x80], R8 ;  /* 0x00008008f4007988 */ /* 0x0003e80008000c05 */
[----:B------:R-:W-:Y:S01]  /*ac80*/  STS.128 [R244+UR5+0x480], R52 ;  /* 0x00048034f4007988 */ /* 0x000fe20008000c05 */
[----:B------:R-:W-:Y:S01]  /*ac90*/  BAR.SYNC.DEFER_BLOCKING 0x0 ;  /* 0x0000000000007b1d */ /* 0x000fe20000010000 */
[----:B-1----:R-:W-:-:S02]  /*aca0*/  IMAD.MOV.U32 R7, RZ, RZ, R68 ;  /* 0x000000ffff077224 */ /* 0x002fc400078e0044 */
[----:B------:R-:W-:Y:S02]  /*acb0*/  IMAD.MOV.U32 R4, RZ, RZ, R56 ;  /* 0x000000ffff047224 */ /* 0x000fe400078e0038 */
[----:B------:R-:W-:Y:S01]  /*acc0*/  IMAD.MOV.U32 R15, RZ, RZ, R69 ;  /* 0x000000ffff0f7224 */ /* 0x000fe200078e0045 */
[----:B------:R-:W1:Y:S04]  /*acd0*/  LDS.128 R44, [R2+UR7] ;  /* 0x00000007022c7984 */ /* 0x000e680008000c00 */
[----:B------:R-:W-:Y:S04]  /*ace0*/  LDS.128 R36, [R2+UR7+0x800] ;  /* 0x0008000702247984 */ /* 0x000fe80008000c00 */
[----:B------:R-:W1:Y:S04]  /*acf0*/  LDS.128 R40, [R3+UR7] ;  /* 0x0000000703287984 */ /* 0x000e680008000c00 */
[----:B------:R-:W-:Y:S01]  /*ad00*/  LDS.128 R32, [R3+UR7+0x800] ;  /* 0x0008000703207984 */ /* 0x000fe20008000c00 */
[----:B------:R-:W-:-:S02]  /*ad10*/  IMAD.MOV.U32 R11, RZ, RZ, R70 ;  /* 0x000000ffff0b7224 */ /* 0x000fc400078e0046 */
[----:B------:R-:W-:Y:S02]  /*ad20*/  IMAD.MOV.U32 R5, RZ, RZ, R60 ;  /* 0x000000ffff057224 */ /* 0x000fe400078e003c */
[----:B------:R-:W-:Y:S01]  /*ad30*/  IMAD.MOV.U32 R6, RZ, RZ, R64 ;  /* 0x000000ffff067224 */ /* 0x000fe200078e0040 */
[----:B------:R-:W-:Y:S01]  /*ad40*/  BAR.SYNC.DEFER_BLOCKING 0x0 ;  /* 0x0000000000007b1d */ /* 0x000fe20000010000 */
[----:B------:R-:W-:Y:S02]  /*ad50*/  IMAD.MOV.U32 R12, RZ, RZ, R57 ;  /* 0x000000ffff0c7224 */ /* 0x000fe400078e0039 */
[----:B------:R-:W-:Y:S02]  /*ad60*/  IMAD.MOV.U32 R13, RZ, RZ, R61 ;  /* 0x000000ffff0d7224 */ /* 0x000fe400078e003d */
[----:B------:R-:W-:Y:S02]  /*ad70*/  IMAD.MOV.U32 R14, RZ, RZ, R65 ;  /* 0x000000ffff0e7224 */ /* 0x000fe400078e0041 */
[----:B------:R-:W-:Y:S01]  /*ad80*/  IMAD.MOV.U32 R8, RZ, RZ, R58 ;  /* 0x000000ffff087224 */ /* 0x000fe200078e003a */
[----:B------:R-:W4:Y:S01]  /*ad90*/  LDC R65, c[0x0][0x248] ;  /* 0x00009200ff417b82 */ /* 0x000f220000000800 */
[----:B------:R-:W-:-:S02]  /*ada0*/  IMAD.MOV.U32 R9, RZ, RZ, R62 ;  /* 0x000000ffff097224 */ /* 0x000fc400078e003e */
[----:B------:R-:W-:Y:S02]  /*adb0*/  IMAD.MOV.U32 R10, RZ, RZ, R66 ;  /* 0x000000ffff0a7224 */ /* 0x000fe400078e0042 */
[----:B------:R-:W-:Y:S02]  /*adc0*/  IMAD.MOV.U32 R68, RZ, RZ, R59 ;  /* 0x000000ffff447224 */ /* 0x000fe400078e003b */
[----:B------:R-:W-:Y:S02]  /*add0*/  IMAD.MOV.U32 R69, RZ, RZ, R63 ;  /* 0x000000ffff457224 */ /* 0x000fe400078e003f */
[----:B------:R-:W-:Y:S01]  /*ade0*/  IMAD.MOV.U32 R70, RZ, RZ, R67 ;  /* 0x000000ffff467224 */ /* 0x000fe200078e0043 */
[----:B------:R-:W-:Y:S04]  /*adf0*/  STS.128 [R244+UR5], R4 ;  /* 0x00000004f4007988 */ /* 0x000fe80008000c05 */
[----:B------:R-:W-:Y:S04]  /*ae00*/  STS.128 [R244+UR5+0x400], R12 ;  /* 0x0004000cf4007988 */ /* 0x000fe80008000c05 */
[----:B------:R1:W-:Y:S04]  /*ae10*/  STS.128 [R244+UR5+0x80], R8 ;  /* 0x00008008f4007988 */ /* 0x0003e80008000c05 */
[----:B------:R4:W-:Y:S01]  /*ae20*/  STS.128 [R244+UR5+0x480], R68 ;  /* 0x00048044f4007988 */ /* 0x0009e20008000c05 */
[----:B------:R-:W-:Y:S06]  /*ae30*/  BAR.SYNC.DEFER_BLOCKING 0x0 ;  /* 0x0000000000007b1d */ /* 0x000fec0000010000 */
[----:B------:R-:W4:Y:S04]  /*ae40*/  LDS.128 R48, [R2+UR7] ;  /* 0x0000000702307984 */ /* 0x000f280008000c00 */
[----:B------:R-:W-:Y:S04]  /*ae50*/  LDS.128 R52, [R2+UR7+0x800] ;  /* 0x0008000702347984 */ /* 0x000fe80008000c00 */
[----:B------:R-:W4:Y:S04]  /*ae60*/  LDS.128 R56, [R3+UR7] ;  /* 0x0000000703387984 */ /* 0x000f280008000c00 */
[----:B------:R-:W-:Y:S01]  /*ae70*/  LDS.128 R60, [R3+UR7+0x800] ;  /* 0x00080007033c7984 */ /* 0x000fe20008000c00 */
[----:B-1----:R-:W-:-:S02]  /*ae80*/  IMAD.MOV.U32 R8, RZ, RZ, R73 ;  /* 0x000000ffff087224 */ /* 0x002fc400078e0049 */
[----:B------:R-:W-:Y:S02]  /*ae90*/  IMAD.MOV.U32 R9, RZ, RZ, R77 ;  /* 0x000000ffff097224 */ /* 0x000fe400078e004d */
[----:B---3--:R-:W-:Y:S02]  /*aea0*/  IMAD R66, R158, UR4, RZ ;  /* 0x000000049e427c24 */ /* 0x008fe4000f8e02ff */
[----:B------:R-:W-:Y:S02]  /*aeb0*/  IMAD.MOV.U32 R10, RZ, RZ, R81 ;  /* 0x000000ffff0a7224 */ /* 0x000fe400078e0051 */
[----:B------:R-:W-:Y:S01]  /*aec0*/  IMAD.MOV.U32 R11, RZ, RZ, R85 ;  /* 0x000000ffff0b7224 */ /* 0x000fe200078e0055 */
[----:B------:R-:W-:Y:S01]  /*aed0*/  BAR.SYNC.DEFER_BLOCKING 0x0 ;  /* 0x0000000000007b1d */ /* 0x000fe20000010000 */
[----:B------:R-:W-:Y:S02]  /*aee0*/  LEA R64, P2, R66, UR8, 0x2 ;  /* 0x0000000842407c11 */ /* 0x000fe4000f8410ff */
[----:B-----5:R-:W-:-:S02]  /*aef0*/  ISETP.GE.AND P0, PT, R158, R156, PT ;  /* 0x0000009c9e00720c */ /* 0x020fc40003f06270 */
[----:B------:R-:W-:Y:S02]  /*af00*/  LEA.HI.X.SX32 R66, R66, UR9, 0x2, P2 ;  /* 0x0000000942427c11 */ /* 0x000fe400090f16ff */
[----:B--2---:R-:W-:Y:S01]  /*af10*/  ISETP.LT.AND P2, PT, R88, R157, !P0 ;  /* 0x0000009d5800720c */ /* 0x004fe20004741270 */
[C---:B----4-:R-:W-:Y:S01]  /*af20*/  IMAD R69, R89.reuse, R65, RZ ;  /* 0x0000004159457224 */ /* 0x050fe200078e02ff */
[----:B------:R-:W-:Y:S01]  /*af30*/  ISETP.LT.AND P3, PT, R89, R157, !P0 ;  /* 0x0000009d5900720c */ /* 0x000fe20004761270 */
[C---:B------:R-:W-:Y:S01]  /*af40*/  IMAD R67, R0.reuse, R65, RZ ;  /* 0x0000004100437224 */ /* 0x040fe200078e02ff */
[----:B------:R-:W-:Y:S01]  /*af50*/  ISETP.LT.AND P4, PT, R0, R157, !P0 ;  /* 0x0000009d0000720c */ /* 0x000fe20004781270 */
[----:B------:R1:W-:Y:S02]  /*af60*/  STS.128 [R244+UR5+0x400], R8 ;  /* 0x00040008f4007988 */ /* 0x0003e40008000c05 */
[----:B-1----:R-:W-:Y:S02]  /*af70*/  IMAD R9, R88, R65, RZ ;  /* 0x0000004158097224 */ /* 0x002fe400078e02ff */
[----:B------:R-:W2:Y:S04]  /*af80*/  LDL.LU R88, [R1+0x54] ;  /* 0x0000540001587983 */ /* 0x000ea80000300800 */
[----:B------:R-:W3:Y:S04]  /*af90*/  LDL.LU R89, [R1+0x50] ;  /* 0x0000500001597983 */ /* 0x000ee80000300800 */
[----:B------:R-:W4:Y:S01]  /*afa0*/  LDL.LU R0, [R1+0x4c] ;  /* 0x00004c0001007983 */ /* 0x000f220000300800 */
[----:B------:R-:W-:-:S02]  /*afb0*/  IMAD.MOV.U32 R7, RZ, RZ, R84 ;  /* 0x000000ffff077224 */ /* 0x000fc400078e0054 */
[----:B------:R-:W-:Y:S02]  /*afc0*/  IMAD.MOV.U32 R15, RZ, RZ, R86 ;  /* 0x000000ffff0f7224 */ /* 0x000fe400078e0056 */
[----:B------:R-:W-:Y:S02]  /*afd0*/  IMAD.MOV.U32 R4, RZ, RZ, R72 ;  /* 0x000000ffff047224 */ /* 0x000fe400078e0048 */
[----:B------:R-:W-:Y:S02]  /*afe0*/  IMAD.MOV.U32 R5, RZ, RZ, R76 ;  /* 0x000000ffff057224 */ /* 0x000fe400078e004c */
[----:B------:R-:W-:Y:S02]  /*aff0*/  IMAD.MOV.U32 R6, RZ, RZ, R80 ;  /* 0x000000ffff067224 */ /* 0x000fe400078e0050 */
[----:B------:R-:W-:Y:S02]  /*b000*/  IMAD.MOV.U32 R12, RZ, RZ, R74 ;  /* 0x000000ffff0c7224 */ /* 0x000fe400078e004a */
[----:B------:R-:W-:-:S02]  /*b010*/  IMAD.MOV.U32 R13, RZ, RZ, R78 ;  /* 0x000000ffff0d7224 */ /* 0x000fc400078e004e */
[----:B------:R-:W-:Y:S02]  /*b020*/  IMAD.MOV.U32 R14, RZ, RZ, R82 ;  /* 0x000000ffff0e7224 */ /* 0x000fe400078e0052 */
[----:B------:R-:W-:Y:S02]  /*b030*/  IMAD.MOV.U32 R84, RZ, RZ, R75 ;  /* 0x000000ffff547224 */ /* 0x000fe400078e004b */
[----:B------:R-:W-:Y:S02]  /*b040*/  IMAD.MOV.U32 R85, RZ, RZ, R79 ;  /* 0x000000ffff557224 */ /* 0x000fe400078e004f */
[----:B------:R-:W-:Y:S01]  /*b050*/  IMAD.MOV.U32 R86, RZ, RZ, R83 ;  /* 0x000000ffff567224 */ /* 0x000fe200078e0053 */
[----:B------:R1:W-:Y:S04]  /*b060*/  STS.128 [R244+UR5], R4 ;  /* 0x00000004f4007988 */ /* 0x0003e80008000c05 */
[----:B------:R1:W-:Y:S04]  /*b070*/  STS.128 [R244+UR5+0x80], R12 ;  /* 0x0000800cf4007988 */ /* 0x0003e80008000c05 */
[----:B------:R-:W-:Y:S01]  /*b080*/  STS.128 [R244+UR5+0x480], R84 ;  /* 0x00048054f4007988 */ /* 0x000fe20008000c05 */
[----:B-1----:R-:W-:-:S04]  /*b090*/  LEA R4, P6, R67, R64, 0x2 ;  /* 0x0000004043047211 */ /* 0x002fc800078c10ff */
[----:B------:R-:W-:Y:S01]  /*b0a0*/  LEA.HI.X.SX32 R5, R67, R66, 0x2, P6 ;  /* 0x0000004243057211 */ /* 0x000fe200030f16ff */
[----:B------:R-:W-:Y:S01]  /*b0b0*/  BAR.SYNC.DEFER_BLOCKING 0x0 ;  /* 0x0000000000007b1d */ /* 0x000fe20000010000 */
[-C--:B------:R-:W-:Y:S01]  /*b0c0*/  LEA R6, P5, R69, R64.reuse, 0x2 ;  /* 0x0000004045067211 */ /* 0x080fe200078a10ff */
[-C--:B------:R-:W-:Y:S01]  /*b0d0*/  IMAD R11, R93, R65.reuse, RZ ;  /* 0x000000415d0b7224 */ /* 0x080fe200078e02ff */
[----:B------:R-:W-:Y:S02]  /*b0e0*/  LEA R8, P6, R9, R64, 0x2 ;  /* 0x0000004009087211 */ /* 0x000fe400078c10ff */
[----:B------:R-:W-:Y:S02]  /*b0f0*/  LEA.HI.X.SX32 R7, R69, R66, 0x2, P5 ;  /* 0x0000004245077211 */ /* 0x000fe400028f16ff */
[----:B------:R-:W-:Y:S01]  /*b100*/  LEA R10, P5, R11, R64, 0x2 ;  /* 0x000000400b0a7211 */ /* 0x000fe200078a10ff */
[----:B------:R-:W-:Y:S01]  /*b110*/  IMAD R13, R92, R65, RZ ;  /* 0x000000415c0d7224 */ /* 0x000fe200078e02ff */
[-C--:B------:R-:W-:Y:S01]  /*b120*/  LEA.HI.X.SX32 R9, R9, R66.reuse, 0x2, P6 ;  /* 0x0000004209097211 */ /* 0x080fe200030f16ff */
[----:B------:R-:W3:Y:S01]  /*b130*/  LDL.LU R14, [R1+0x48] ;  /* 0x00004800010e7983 */ /* 0x000ee20000300800 */
[----:B------:R-:W-:-:S03]  /*b140*/  LEA.HI.X.SX32 R11, R11, R66, 0x2, P5 ;  /* 0x000000420b0b7211 */ /* 0x000fc600028f16ff */
[----:B------:R1:W-:Y:S01]  /*b150*/  @P4 STG.E desc[UR16][R4.64], R24 ;  /* 0x0000001804004986 */ /* 0x0003e2000c101910 */
[----:B------:R-:W-:Y:S01]  /*b160*/  ISETP.LT.AND P4, PT, R93, R157, !P0 ;  /* 0x0000009d5d00720c */ /* 0x000fe20004781270 */
[C---:B------:R-:W-:Y:S02]  /*b170*/  IMAD R15, R91.reuse, R65, RZ ;  /* 0x000000415b0f7224 */ /* 0x040fe400078e02ff */
[----:B------:R1:W-:Y:S01]  /*b180*/  @P3 STG.E desc[UR16][R6.64], R28 ;  /* 0x0000001c06003986 */ /* 0x0003e2000c101910 */
[----:B------:R-:W-:Y:S01]  /*b190*/  ISETP.LT.AND P3, PT, R92, R157, !P0 ;  /* 0x0000009d5c00720c */ /* 0x000fe20004761270 */
[C---:B------:R-:W-:Y:S02]  /*b1a0*/  IMAD R69, R90.reuse, R65, RZ ;  /* 0x000000415a457224 */ /* 0x040fe400078e02ff */
[----:B------:R4:W-:Y:S01]  /*b1b0*/  @P2 STG.E desc[UR16][R8.64], R25 ;  /* 0x0000001908002986 */ /* 0x0009e2000c101910 */
[-C--:B------:R-:W-:Y:S02]  /*b1c0*/  ISETP.LT.AND P2, PT, R91, R157.reuse, !P0 ;  /* 0x0000009d5b00720c */ /* 0x080fe40004741270 */
[----:B-1----:R-:W-:Y:S01]  /*b1d0*/  LEA R4, P6, R13, R64, 0x2 ;  /* 0x000000400d047211 */ /* 0x002fe200078c10ff */
[----:B------:R-:W3:Y:S04]  /*b1e0*/  LDL.LU R92, [R1+0x44] ;  /* 0x00004400015c7983 */ /* 0x000ee80000300800 */
[----:B------:R3:W-:Y:S01]  /*b1f0*/  @P4 STG.E desc[UR16][R10.64], R29 ;  /* 0x0000001d0a004986 */ /* 0x0007e2000c101910 */
[----:B------:R-:W-:-:S02]  /*b200*/  ISETP.LT.AND P4, PT, R90, R157, !P0 ;  /* 0x0000009d5a00720c */ /* 0x000fc40004781270 */
[----:B------:R-:W-:Y:S01]  /*b210*/  LEA R12, P5, R15, R64, 0x2 ;  /* 0x000000400f0c7211 */ /* 0x000fe200078a10ff */
[----:B------:R-:W3:Y:S01]  /*b220*/  LDL.LU R91, [R1+0x40] ;  /* 0x00004000015b7983 */ /* 0x000ee20000300800 */
[----:B------:R-:W-:Y:S02]  /*b230*/  LEA.HI.X.SX32 R5, R13, R66, 0x2, P6 ;  /* 0x000000420d057211 */ /* 0x000fe400030f16ff */
[----:B------:R-:W-:Y:S02]  /*b240*/  LEA R6, P6, R69, R64, 0x2 ;  /* 0x0000004045067211 */ /* 0x000fe400078c10ff */
[-C--:B------:R-:W-:Y:S02]  /*b250*/  LEA.HI.X.SX32 R13, R15, R66.reuse, 0x2, P5 ;  /* 0x000000420f0d7211 */ /* 0x080fe400028f16ff */
[----:B------:R-:W-:Y:S01]  /*b260*/  LEA.HI.X.SX32 R7, R69, R66, 0x2, P6 ;  /* 0x0000004245077211 */ /* 0x000fe200030f16ff */
[----:B------:R1:W-:Y:S04]  /*b270*/  @P3 STG.E desc[UR16][R4.64], R26 ;  /* 0x0000001a04003986 */ /* 0x0003e8000c101910 */
[----:B------:R1:W-:Y:S04]  /*b280*/  @P2 STG.E desc[UR16][R12.64], R30 ;  /* 0x0000001e0c002986 */ /* 0x0003e8000c101910 */
[----:B------:R1:W-:Y:S01]  /*b290*/  @P4 STG.E desc[UR16][R6.64], R27 ;  /* 0x0000001b06004986 */ /* 0x0003e2000c101910 */
[C---:B--2---:R-:W-:Y:S01]  /*b2a0*/  IMAD R71, R88.reuse, R65, RZ ;  /* 0x0000004158477224 */ /* 0x044fe200078e02ff */
[----:B------:R-:W-:-:S02]  /*b2b0*/  ISETP.LT.AND P3, PT, R88, R157, !P0 ;  /* 0x0000009d5800720c */ /* 0x000fc40004761270 */
[----:B------:R-:W2:Y:S04]  /*b2c0*/  LDL.LU R88, [R1+0x3c] ;  /* 0x00003c0001587983 */ /* 0x000ea80000300800 */
[----:B------:R-:W2:Y:S01]  /*b2d0*/  LDL.LU R90, [R1+0x38] ;  /* 0x00003800015a7983 */ /* 0x000ea20000300800 */
[C---:B----4-:R-:W-:Y:S01]  /*b2e0*/  ISETP.LT.AND P4, PT, R0.reuse, R157, !P0 ;  /* 0x0000009d0000720c */ /* 0x050fe20004781270 */
[-C--:B------:R-:W-:Y:S02]  /*b2f0*/  IMAD R15, R0, R65.reuse, RZ ;  /* 0x00000041000f7224 */ /* 0x080fe400078e02ff */
[----:B------:R-:W4:Y:S01]  /*b300*/  LDL.LU R0, [R1+0x34] ;  /* 0x0000340001007983 */ /* 0x000f220000300800 */
[----:B------:R-:W-:Y:S01]  /*b310*/  LEA R8, P5, R71, R64, 0x2 ;  /* 0x0000004047087211 */ /* 0x000fe200078a10ff */
[----:B---3--:R-:W-:-:S03]  /*b320*/  IMAD R11, R89, R65, RZ ;  /* 0x00000041590b7224 */ /* 0x008fc600078e02ff */
[----:B------:R-:W-:Y:S02]  /*b330*/  LEA.HI.X.SX32 R9, R71, R66, 0x2, P5 ;  /* 0x0000004247097211 */ /* 0x000fe400028f16ff */
[----:B------:R-:W-:Y:S02]  /*b340*/  ISETP.LT.AND P2, PT, R89, R157, !P0 ;  /* 0x0000009d5900720c */ /* 0x000fe40004741270 */
[-C--:B-1----:R-:W-:Y:S01]  /*b350*/  LEA R4, P6, R11, R64.reuse, 0x2 ;  /* 0x000000400b047211 */ /* 0x082fe200078c10ff */
[----:B------:R1:W-:Y:S01]  /*b360*/  @P3 STG.E desc[UR16][R8.64], R31 ;  /* 0x0000001f08003986 */ /* 0x0003e2000c101910 */
[----:B------:R-:W-:Y:S02]  /*b370*/  LEA R10, P5, R15, R64, 0x2 ;  /* 0x000000400f0a7211 */ /* 0x000fe400078a10ff */
[-C--:B------:R-:W-:Y:S01]  /*b380*/  LEA.HI.X.SX32 R5, R11, R66.reuse, 0x2, P6 ;  /* 0x000000420b057211 */ /* 0x080fe200030f16ff */
[----:B------:R-:W3:Y:S01]  /*b390*/  LDL.LU R89, [R1+0x134] ;  /* 0x0001340001597983 */ /* 0x000ee20000300800 */
[----:B------:R-:W-:-:S05]  /*b3a0*/  LEA.HI.X.SX32 R11, R15, R66, 0x2, P5 ;  /* 0x000000420f0b7211 */ /* 0x000fca00028f16ff */
[----:B------:R1:W-:Y:S04]  /*b3b0*/  @P2 STG.E desc[UR16][R4.64], R44 ;  /* 0x0000002c04002986 */ /* 0x0003e8000c101910 */
[----:B------:R-:W-:Y:S01]  /*b3c0*/  @P4 STG.E desc[UR16][R10.64], R40 ;  /* 0x000000280a004986 */ /* 0x000fe2000c101910 */
[C---:B------:R-:W-:Y:S01]  /*b3d0*/  IMAD R25, R14.reuse, R65, RZ ;  /* 0x000000410e197224 */ /* 0x040fe200078e02ff */
[----:B------:R-:W-:Y:S02]  /*b3e0*/  ISETP.LT.AND P3, PT, R14, R157, !P0 ;  /* 0x0000009d0e00720c */ /* 0x000fe40004761270 */
[----:B------:R-:W3:Y:S02]  /*b3f0*/  LDL.LU R14, [R1+0x130] ;  /* 0x00013000010e7983 */ /* 0x000ee40000300800 */
[----:B------:R-:W-:-:S04]  /*b400*/  LEA R12, P6, R25, R64, 0x2 ;  /* 0x00000040190c7211 */ /* 0x000fc800078c10ff */
[----:B------:R-:W-:-:S05]  /*b410*/  LEA.HI.X.SX32 R13, R25, R66, 0x2, P6 ;  /* 0x00000042190d7211 */ /* 0x000fca00030f16ff */
[----:B------:R4:W-:Y:S01]  /*b420*/  @P3 STG.E desc[UR16][R12.64], R45 ;  /* 0x0000002d0c003986 */ /* 0x0009e2000c101910 */
[C---:B------:R-:W-:Y:S01]  /*b430*/  IMAD R29, R92.reuse, R65, RZ ;  /* 0x000000415c1d7224 */ /* 0x040fe200078e02ff */
[----:B------:R-:W-:Y:S02]  /*b440*/  ISETP.LT.AND P2, PT, R92, R157, !P0 ;  /* 0x0000009d5c00720c */ /* 0x000fe40004741270 */
[----:B------:R-:W3:Y:S02]  /*b450*/  LDL.LU R92, [R1+0x12c] ;  /* 0x00012c00015c7983 */ /* 0x000ee40000300800 */
[----:B------:R-:W-:Y:S01]  /*b460*/  LEA R6, P5, R29, R64, 0x2 ;  /* 0x000000401d067211 */ /* 0x000fe200078a10ff */
[C---:B-1----:R-:W-:Y:S01]  /*b470*/  IMAD R9, R91.reuse, R65, RZ ;  /* 0x000000415b097224 */ /* 0x042fe200078e02ff */
[----:B------:R-:W-:Y:S02]  /*b480*/  ISETP.LT.AND P4, PT, R91, R157, !P0 ;  /* 0x0000009d5b00720c */ /* 0x000fe40004781270 */
[----:B------:R-:W-:Y:S01]  /*b490*/  LEA.HI.X.SX32 R7, R29, R66, 0x2, P5 ;  /* 0x000000421d077211 */ /* 0x000fe200028f16ff */
[----:B------:R-:W3:Y:S01]  /*b4a0*/  LDL.LU R91, [R1+0x128] ;  /* 0x00012800015b7983 */ /* 0x000ee20000300800 */
[----:B------:R-:W-:-:S04]  /*b4b0*/  LEA R4, P3, R9, R64, 0x2 ;  /* 0x0000004009047211 */ /* 0x000fc800078610ff */
[----:B------:R-:W-:Y:S02]  /*b4c0*/  LEA.HI.X.SX32 R5, R9, R66, 0x2, P3 ;  /* 0x0000004209057211 */ /* 0x000fe400018f16ff */
[C---:B--2---:R-:W-:Y:S01]  /*b4d0*/  ISETP.LT.AND P5, PT, R88.reuse, R157, !P0 ;  /* 0x0000009d5800720c */ /* 0x044fe200047a1270 */
[----:B------:R-:W-:Y:S02]  /*b4e0*/  IMAD R15, R88, R65, RZ ;  /* 0x00000041580f7224 */ /* 0x000fe400078e02ff */
[----:B------:R-:W2:Y:S01]  /*b4f0*/  LDL.LU R88, [R1+0x124] ;  /* 0x0001240001587983 */ /* 0x000ea20000300800 */
[C---:B----4-:R-:W-:Y:S01]  /*b500*/  ISETP.LT.AND P3, PT, R0.reuse, R157, !P0 ;  /* 0x0000009d0000720c */ /* 0x050fe20004761270 */
[-C--:B------:R-:W-:Y:S02]  /*b510*/  IMAD R13, R0, R65.reuse, RZ ;  /* 0x00000041000d7224 */ /* 0x080fe400078e02ff */
[----:B------:R-:W4:Y:S01]  /*b520*/  LDL.LU R0, [R1+0x120] ;  /* 0x0001200001007983 */ /* 0x000f220000300800 */
[----:B------:R-:W-:-:S03]  /*b530*/  IMAD R11, R90, R65, RZ ;  /* 0x000000415a0b7224 */ /* 0x000fc600078e02ff */
[----:B------:R1:W-:Y:S01]  /*b540*/  @P2 STG.E desc[UR16][R6.64], R41 ;  /* 0x0000002906002986 */ /* 0x0003e2000c101910 */
[-C--:B------:R-:W-:Y:S02]  /*b550*/  ISETP.LT.AND P2, PT, R90, R157.reuse, !P0 ;  /* 0x0000009d5a00720c */ /* 0x080fe40004741270 */
[-C--:B------:R-:W-:Y:S01]  /*b560*/  LEA R8, P6, R15, R64.reuse, 0x2 ;  /* 0x000000400f087211 */ /* 0x080fe200078c10ff */
[----:B------:R1:W-:Y:S01]  /*b570*/  @P4 STG.E desc[UR16][R4.64], R46 ;  /* 0x0000002e04004986 */ /* 0x0003e2000c101910 */
[----:B------:R-:W-:Y:S02]  /*b580*/  LEA R10, P4, R11, R64, 0x2 ;  /* 0x000000400b0a7211 */ /* 0x000fe400078810ff */
[-C--:B------:R-:W-:Y:S01]  /*b590*/  LEA.HI.X.SX32 R9, R15, R66.reuse, 0x2, P6 ;  /* 0x000000420f097211 */ /* 0x080fe200030f16ff */
[----:B------:R-:W-:Y:S01]  /*b5a0*/  IMAD R67, R65, 0x40, R67 ;  /* 0x0000004041437824 */ /* 0x000fe200078e0243 */
[----:B------:R-:W-:Y:S01]  /*b5b0*/  LEA.HI.X.SX32 R11, R11, R66, 0x2, P4 ;  /* 0x000000420b0b7211 */ /* 0x000fe200020f16ff */
[----:B------:R-:W4:Y:S01]  /*b5c0*/  LDL.LU R90, [R1+0x11c] ;  /* 0x00011c00015a7983 */ /* 0x000f220000300800 */
[----:B------:R-:W-:-:S03]  /*b5d0*/  ISETP.LT.AND P1, PT, R159, R157, !P0 ;  /* 0x0000009d9f00720c */ /* 0x000fc60004721270 */
[----:B------:R4:W-:Y:S01]  /*b5e0*/  @P5 STG.E desc[UR16][R8.64], R42 ;  /* 0x0000002a08005986 */ /* 0x0009e2000c101910 */
[-C--:B-1----:R-:W-:Y:S01]  /*b5f0*/  LEA R6, P5, R13, R64.reuse, 0x2 ;  /* 0x000000400d067211 */ /* 0x082fe200078a10ff */
[----:B------:R-:W-:Y:S02]  /*b600*/  IMAD R15, R65, 0x4, R67 ;  /* 0x00000004410f7824 */ /* 0x000fe400078e0243 */
[----:B------:R-:W-:Y:S01]  /*b610*/  @P2 STG.E desc[UR16][R10.64], R47 ;  /* 0x0000002f0a002986 */ /* 0x000fe2000c101910 */
[----:B------:R-:W-:Y:S02]  /*b620*/  LEA R12, P2, R67, R64, 0x2 ;  /* 0x00000040430c7211 */ /* 0x000fe400078410ff */
[-C--:B------:R-:W-:Y:S01]  /*b630*/  LEA.HI.X.SX32 R7, R13, R66.reuse, 0x2, P5 ;  /* 0x000000420d077211 */ /* 0x080fe200028f16ff */
[----:B------:R-:W-:Y:S01]  /*b640*/  IMAD R5, R65, 0x4, R15 ;  /* 0x0000000441057824 */ /* 0x000fe200078e020f */
[----:B------:R-:W-:-:S03]  /*b650*/  LEA.HI.X.SX32 R13, R67, R66, 0x2, P2 ;  /* 0x00000042430d7211 */ /* 0x000fc600010f16ff */
[----:B------:R-:W-:Y:S01]  /*b660*/  @P3 STG.E desc[UR16][R6.64], R43 ;  /* 0x0000002b06003986 */ /* 0x000fe2000c101910 */
[----:B---3--:R-:W-:-:S03]  /*b670*/  ISETP.LT.AND P6, PT, R89, R157, !P0 ;  /* 0x0000009d5900720c */ /* 0x008fc600047c1270 */
[----:B------:R1:W-:Y:S01]  /*b680*/  @P1 STG.E desc[UR16][R12.64], R48 ;  /* 0x000000300c001986 */ /* 0x0003e2000c101910 */
[----:B------:R-:W-:-:S03]  /*b690*/  LEA R24, P1, R5, R64, 0x2 ;  /* 0x0000004005187211 */ /* 0x000fc600078210ff */
[----:B------:R-:W3:Y:S01]  /*b6a0*/  LDL.LU R89, [R1+0x118] ;  /* 0x0001180001597983 */ /* 0x000ee20000300800 */
[----:B------:R-:W-:Y:S02]  /*b6b0*/  LEA.HI.X.SX32 R25, R5, R66, 0x2, P1 ;  /* 0x0000004205197211 */ /* 0x000fe400008f16ff */
[----:B------:R-:W-:Y:S02]  /*b6c0*/  ISETP.LT.AND P4, PT, R14, R157, !P0 ;  /* 0x0000009d0e00720c */ /* 0x000fe40004781270 */
[----:B------:R-:W-:-:S04]  /*b6d0*/  LEA R14, P5, R15, R64, 0x2 ;  /* 0x000000400f0e7211 */ /* 0x000fc800078a10ff */
[----:B------:R-:W-:Y:S02]  /*b6e0*/  LEA.HI.X.SX32 R15, R15, R66, 0x2, P5 ;  /* 0x000000420f0f7211 */ /* 0x000fe400028f16ff */
[-C--:B------:R-:W-:Y:S02]  /*b6f0*/  ISETP.LT.AND P2, PT, R92, R157.reuse, !P0 ;  /* 0x0000009d5c00720c */ /* 0x080fe40004741270 */
[----:B------:R-:W3:Y:S01]  /*b700*/  LDL.LU R92, [R1+0x114] ;  /* 0x00011400015c7983 */ /* 0x000ee20000300800 */
[-C--:B------:R-:W-:Y:S02]  /*b710*/  ISETP.LT.AND P3, PT, R91, R157.reuse, !P0 ;  /* 0x0000009d5b00720c */ /* 0x080fe40004761270 */
[-C--:B--2---:R-:W-:Y:S02]  /*b720*/  ISETP.LT.AND P5, PT, R88, R157.reuse, !P0 ;  /* 0x0000009d5800720c */ /* 0x084fe400047a1270 */
[----:B------:R-:W2:Y:S04]  /*b730*/  LDL.LU R88, [R1+0x110] ;  /* 0x0001100001587983 */ /* 0x000ea80000300800 */
[----:B------:R-:W2:Y:S01]  /*b740*/  LDL.LU R91, [R1+0x10c] ;  /* 0x00010c00015b7983 */ /* 0x000ea20000300800 */
[----:B----4-:R-:W-:-:S03]  /*b750*/  ISETP.LT.AND P1, PT, R0, R157, !P0 ;  /* 0x0000009d0000720c */ /* 0x010fc60004721270 */
[----:B------:R-:W4:Y:S01]  /*b760*/  LDL.LU R0, [R1+0x108] ;  /* 0x0001080001007983 */ /* 0x000f220000300800 */
[----:B------:R-:W-:-:S03]  /*b770*/  IMAD R9, R65, 0x4, R5 ;  /* 0x0000000441097824 */ /* 0x000fc600078e0205 */
[----:B------:R1:W-:Y:S01]  /*b780*/  @P6 STG.E desc[UR16][R14.64], R56 ;  /* 0x000000380e006986 */ /* 0x0003e2000c101910 */
[----:B------:R-:W-:Y:S01]  /*b790*/  IMAD R29, R65, 0x4, R9 ;  /* 0x00000004411d7824 */ /* 0x000fe200078e0209 */
[-C--:B------:R-:W-:Y:S02]  /*b7a0*/  LEA R26, P6, R9, R64.reuse, 0x2 ;  /* 0x00000040091a7211 */ /* 0x080fe400078c10ff */
[----:B------:R1:W-:Y:S01]  /*b7b0*/  @P4 STG.E desc[UR16][R24.64], R49 ;  /* 0x0000003118004986 */ /* 0x0003e2000c101910 */
[----:B------:R-:W-:Y:S01]  /*b7c0*/  IMAD R31, R65, 0x4, R29 ;  /* 0x00000004411f7824 */ /* 0x000fe200078e021d */
[----:B-1----:R-:W-:Y:S02]  /*b7d0*/  LEA R12, P4, R29, R64, 0x2 ;  /* 0x000000401d0c7211 */ /* 0x002fe400078810ff */
[-C--:B------:R-:W-:Y:S01]  /*b7e0*/  LEA.HI.X.SX32 R27, R9, R66.reuse, 0x2, P6 ;  /* 0x00000042091b7211 */ /* 0x080fe200030f16ff */
[----:B------:R-:W1:Y:S01]  /*b7f0*/  LDS.128 R4, [R2+UR7] ;  /* 0x0000000702047984 */ /* 0x000e620008000c00 */
[----:B------:R-:W-:Y:S01]  /*b800*/  LEA.HI.X.SX32 R13, R29, R66, 0x2, P4 ;  /* 0x000000421d0d7211 */ /* 0x000fe200020f16ff */
[----:B------:R-:W-:Y:S01]  /*b810*/  IMAD R29, R65, 0x4, R31 ;  /* 0x00000004411d7824 */ /* 0x000fe200078e021f */
[----:B------:R-:W-:Y:S01]  /*b820*/  LEA R14, P6, R31, R64, 0x2 ;  /* 0x000000401f0e7211 */ /* 0x000fe200078c10ff */
[----:B------:R3:W-:Y:S01]  /*b830*/  @P2 STG.E desc[UR16][R26.64], R57 ;  /* 0x000000391a002986 */ /* 0x0007e2000c101910 */
[----:B------:R-:W-:-:S02]  /*b840*/  ISETP.LT.AND P4, PT, R90, R157, !P0 ;  /* 0x0000009d5a00720c */ /* 0x000fc40004781270 */
[----:B------:R-:W-:Y:S01]  /*b850*/  LEA.HI.X.SX32 R15, R31, R66, 0x2, P6 ;  /* 0x000000421f0f7211 */ /* 0x000fe200030f16ff */
[----:B------:R3:W-:Y:S01]  /*b860*/  @P3 STG.E desc[UR16][R12.64], R50 ;  /* 0x000000320c003986 */ /* 0x0007e2000c101910 */
[----:B------:R-:W-:Y:S01]  /*b870*/  IMAD R31, R65, 0x4, R29 ;  /* 0x00000004411f7824 */ /* 0x000fe200078e021d */
[C---:B------:R-:W-:Y:S02]  /*b880*/  LEA R24, P3, R29.reuse, R64, 0x2 ;  /* 0x000000401d187211 */ /* 0x040fe400078610ff */
[----:B------:R-:W4:Y:S02]  /*b890*/  LDL.LU R90, [R1+0x104] ;  /* 0x00010400015a7983 */ /* 0x000f240000300800 */
[----:B------:R-:W-:Y:S01]  /*b8a0*/  LEA.HI.X.SX32 R25, R29, R66, 0x2, P3 ;  /* 0x000000421d197211 */ /* 0x000fe200018f16ff */
[----:B------:R-:W-:Y:S01]  /*b8b0*/  IMAD R29, R65, 0x4, R31 ;  /* 0x00000004411d7824 */ /* 0x000fe200078e021f */
[C---:B---3--:R-:W-:Y:S01]  /*b8c0*/  LEA R26, P6, R31.reuse, R64, 0x2 ;  /* 0x000000401f1a7211 */ /* 0x048fe200078c10ff */
[----:B------:R3:W-:Y:S03]  /*b8d0*/  @P5 STG.E desc[UR16][R14.64], R58 ;  /* 0x0000003a0e005986 */ /* 0x0007e6000c101910 */
[----:B------:R-:W-:Y:S01]  /*b8e0*/  LEA.HI.X.SX32 R27, R31, R66, 0x2, P6 ;  /* 0x000000421f1b7211 */ /* 0x000fe200030f16ff */
[----:B------:R1:W-:Y:S01]  /*b8f0*/  @P1 STG.E desc[UR16][R24.64], R51 ;  /* 0x0000003318001986 */ /* 0x0003e2000c101910 */
[----:B------:R-:W-:-:S02]  /*b900*/  LEA R12, P1, R29, R64, 0x2 ;  /* 0x000000401d0c7211 */ /* 0x000fc400078210ff */
[----:B------:R-:W-:Y:S01]  /*b910*/  ISETP.LT.AND P2, PT, R89, R157, !P0 ;  /* 0x0000009d5900720c */ /* 0x000fe20004741270 */
[----:B------:R-:W1:Y:S01]  /*b920*/  LDS.128 R8, [R3+UR7] ;  /* 0x0000000703087984 */ /* 0x000e620008000c00 */
[----:B------:R-:W-:-:S03]  /*b930*/  LEA.HI.X.SX32 R13, R29, R66, 0x2, P1 ;  /* 0x000000421d0d7211 */ /* 0x000fc600008f16ff */
[----:B------:R-:W3:Y:S04]  /*b940*/  LDL.LU R89, [R1+0x100] ;  /* 0x0001000001597983 */ /* 0x000ee80000300800 */
[----:B------:R1:W-:Y:S01]  /*b950*/  @P4 STG.E desc[UR16][R26.64], R59 ;  /* 0x0000003b1a004986 */ /* 0x0003e2000c101910 */
[----:B------:R-:W-:-:S03]  /*b960*/  ISETP.LT.AND P5, PT, R92, R157, !P0 ;  /* 0x0000009d5c00720c */ /* 0x000fc600047a1270 */
[----:B------:R-:W3:Y:S01]  /*b970*/  LDL.LU R92, [R1+0xfc] ;  /* 0x0000fc00015c7983 */ /* 0x000ee20000300800 */
[----:B--2---:R-:W-:-:S03]  /*b980*/  ISETP.LT.AND P3, PT, R88, R157, !P0 ;  /* 0x0000009d5800720c */ /* 0x004fc60004761270 */
[----:B------:R-:W2:Y:S01]  /*b990*/  LDL.LU R88, [R1+0xf8] ;  /* 0x0000f80001587983 */ /* 0x000ea20000300800 */
[----:B------:R-:W-:-:S03]  /*b9a0*/  ISETP.LT.AND P4, PT, R91, R157, !P0 ;  /* 0x0000009d5b00720c */ /* 0x000fc60004781270 */
[----:B------:R-:W2:Y:S01]  /*b9b0*/  LDL.LU R91, [R1+0xf4] ;  /* 0x0000f400015b7983 */ /* 0x000ea20000300800 */
[----:B----4-:R-:W-:-:S03]  /*b9c0*/  ISETP.LT.AND P1, PT, R0, R157, !P0 ;  /* 0x0000009d0000720c */ /* 0x010fc60004721270 */
[----:B------:R-:W4:Y:S01]  /*b9d0*/  LDL.LU R0, [R1+0xf0] ;  /* 0x0000f00001007983 */ /* 0x000f220000300800 */
[----:B------:R-:W-:-:S04]  /*b9e0*/  IMAD R31, R65, 0x4, R29 ;  /* 0x00000004411f7824 */ /* 0x000fc800078e021d */
[----:B------:R-:W-:Y:S01]  /*b9f0*/  IMAD R29, R65, 0x4, R31 ;  /* 0x00000004411d7824 */ /* 0x000fe200078e021f */
[C---:B---3--:R-:W-:Y:S01]  /*ba00*/  LEA R14, P6, R31.reuse, R64, 0x2 ;  /* 0x000000401f0e7211 */ /* 0x048fe200078c10ff */
[----:B-1----:R1:W-:Y:S03]  /*ba10*/  @P2 STG.E desc[UR16][R12.64], R4 ;  /* 0x000000040c002986 */ /* 0x0023e6000c101910 */
[----:B------:R-:W-:Y:S01]  /*ba20*/  LEA.HI.X.SX32 R15, R31, R66, 0x2, P6 ;  /* 0x000000421f0f7211 */ /* 0x000fe200030f16ff */
[----:B------:R-:W-:Y:S01]  /*ba30*/  IMAD R31, R65, 0x4, R29 ;  /* 0x00000004411f7824 */ /* 0x000fe200078e021d */
[----:B------:R-:W-:-:S04]  /*ba40*/  LEA R24, P2, R29, R64, 0x2 ;  /* 0x000000401d187211 */ /* 0x000fc800078410ff */
[----:B------:R-:W-:Y:S02]  /*ba50*/  LEA R26, P6, R31, R64, 0x2 ;  /* 0x000000401f1a7211 */ /* 0x000fe400078c10ff */
[-C--:B------:R-:W-:Y:S01]  /*ba60*/  LEA.HI.X.SX32 R25, R29, R66.reuse, 0x2, P2 ;  /* 0x000000421d197211 */ /* 0x080fe200010f16ff */
[----:B------:R-:W-:Y:S01]  /*ba70*/  IMAD R29, R65, 0x4, R31 ;  /* 0x00000004411d7824 */ /* 0x000fe200078e021f */
[----:B------:R3:W-:Y:S01]  /*ba80*/  @P5 STG.E desc[UR16][R14.64], R8 ;  /* 0x000000080e005986 */ /* 0x0007e2000c101910 */
[----:B------:R-:W-:Y:S02]  /*ba90*/  LEA.HI.X.SX32 R27, R31, R66, 0x2, P6 ;  /* 0x000000421f1b7211 */ /* 0x000fe400030f16ff */
[----:B------:R-:W-:Y:S01]  /*baa0*/  IMAD R31, R65, 0x4, R29 ;  /* 0x00000004411f7824 */ /* 0x000fe200078e021d */
[----:B------:R3:W-:Y:S01]  /*bab0*/  @P3 STG.E desc[UR16][R24.64], R5 ;  /* 0x0000000518003986 */ /* 0x0007e2000c101910 */
[----:B------:R-:W-:Y:S02]  /*bac0*/  ISETP.LT.AND P5, PT, R90, R157, !P0 ;  /* 0x0000009d5a00720c */ /* 0x000fe400047a1270 */
[C---:B-1----:R-:W-:Y:S01]  /*bad0*/  LEA R12, P3, R29.reuse, R64, 0x2 ;  /* 0x000000401d0c7211 */ /* 0x042fe200078610ff */
[----:B------:R-:W4:Y:S03]  /*bae0*/  LDL.LU R90, [R1+0xec] ;  /* 0x0000ec00015a7983 */ /* 0x000f260000300800 */
[----:B------:R-:W-:Y:S01]  /*baf0*/  LEA.HI.X.SX32 R13, R29, R66, 0x2, P3 ;  /* 0x000000421d0d7211 */ /* 0x000fe200018f16ff */
[----:B------:R-:W-:Y:S01]  /*bb00*/  IMAD R29, R65, 0x4, R31 ;  /* 0x00000004411d7824 */ /* 0x000fe200078e021f */
[C---:B---3--:R-:W-:Y:S01]  /*bb10*/  LEA R14, P6, R31.reuse, R64, 0x2 ;  /* 0x000000401f0e7211 */ /* 0x048fe200078c10ff */
[----:B------:R1:W-:Y:S03]  /*bb20*/  @P4 STG.E desc[UR16][R26.64], R9 ;  /* 0x000000091a004986 */ /* 0x0003e6000c101910 */
[----:B------:R-:W-:Y:S01]  /*bb30*/  LEA.HI.X.SX32 R15, R31, R66, 0x2, P6 ;  /* 0x000000421f0f7211 */ /* 0x000fe200030f16ff */
[----:B------:R3:W-:Y:S01]  /*bb40*/  @P1 STG.E desc[UR16][R12.64], R6 ;  /* 0x000000060c001986 */ /* 0x0007e2000c101910 */
[----:B------:R-:W-:-:S02]  /*bb50*/  LEA R4, P1, R29, R64, 0x2 ;  /* 0x000000401d047211 */ /* 0x000fc400078210ff */
[----:B------:R-:W-:Y:S02]  /*bb60*/  ISETP.LT.AND P2, PT, R89, R157, !P0 ;  /* 0x0000009d5900720c */ /* 0x000fe40004741270 */
[----:B------:R-:W3:Y:S01]  /*bb70*/  LDL.LU R89, [R1+0xe8] ;  /* 0x0000e80001597983 */ /* 0x000ee20000300800 */
[----:B------:R-:W-:-:S03]  /*bb80*/  LEA.HI.X.SX32 R5, R29, R66, 0x2, P1 ;  /* 0x000000421d057211 */ /* 0x000fc600008f16ff */
        /* <DEDUP_REMOVED lines=10> */
[----:B-1----:R-:W-:Y:S01]  /*bc30*/  IMAD R27, R65, 0x4, R25 ;  /* 0x00000004411b7824 */ /* 0x002fe200078e0219 */
[C---:B------:R-:W-:Y:S01]  /*bc40*/  LEA R8, P6, R25.reuse, R64, 0x2 ;  /* 0x0000004019087211 */ /* 0x040fe200078c10ff */
[----:B------:R1:W-:Y:S03]  /*bc50*/  @P2 STG.E desc[UR16][R4.64], R7 ;  /* 0x0000000704002986 */ /* 0x0003e6000c101910 */
[----:B------:R-:W-:Y:S01]  /*bc60*/  LEA.HI.X.SX32 R9, R25, R66, 0x2, P6 ;  /* 0x0000004219097211 */ /* 0x000fe200030f16ff */
[----:B------:R-:W-:Y:S01]  /*bc70*/  IMAD R25, R65, 0x4, R27 ;  /* 0x0000000441197824 */ /* 0x000fe200078e021b */
[----:B---3--:R-:W-:-:S04]  /*bc80*/  LEA R12, P2, R27, R64, 0x2 ;  /* 0x000000401b0c7211 */ /* 0x008fc800078410ff */
[----:B------:R-:W-:Y:S01]  /*bc90*/  LEA.HI.X.SX32 R13, R27, R66, 0x2, P2 ;  /* 0x000000421b0d7211 */ /* 0x000fe200010f16ff */
[----:B------:R-:W-:Y:S01]  /*bca0*/  IMAD R27, R65, 0x4, R25 ;  /* 0x00000004411b7824 */ /* 0x000fe200078e0219 */
[----:B------:R3:W-:Y:S01]  /*bcb0*/  @P4 STG.E desc[UR16][R8.64], R11 ;  /* 0x0000000b08004986 */ /* 0x0007e2000c101910 */
[----:B------:R-:W-:-:S03]  /*bcc0*/  LEA R14, P6, R25, R64, 0x2 ;  /* 0x00000040190e7211 */ /* 0x000fc600078c10ff */
[----:B------:R-:W-:Y:S01]  /*bcd0*/  @P3 STG.E desc[UR16][R12.64], R20 ;  /* 0x000000140c003986 */ /* 0x000fe2000c101910 */
[----:B-1----:R-:W-:Y:S01]  /*bce0*/  LEA R4, P3, R27, R64, 0x2 ;  /* 0x000000401b047211 */ /* 0x002fe200078610ff */
[----:B------:R-:W-:Y:S01]  /*bcf0*/  IMAD R7, R65, 0x4, R27 ;  /* 0x0000000441077824 */ /* 0x000fe200078e021b */
[-C--:B------:R-:W-:Y:S02]  /*bd00*/  ISETP.LT.AND P4, PT, R90, R157.reuse, !P0 ;  /* 0x0000009d5a00720c */ /* 0x080fe40004781270 */
[----:B------:R-:W4:Y:S01]  /*bd10*/  LDL.LU R90, [R1+0xd0] ;  /* 0x0000d000015a7983 */ /* 0x000f220000300800 */
[-C--:B------:R-:W-:Y:S01]  /*bd20*/  LEA.HI.X.SX32 R15, R25, R66.reuse, 0x2, P6 ;  /* 0x00000042190f7211 */ /* 0x080fe200030f16ff */
[----:B---3--:R-:W-:Y:S01]  /*bd30*/  IMAD R9, R65, 0x4, R7 ;  /* 0x0000000441097824 */ /* 0x008fe200078e0207 */
[----:B------:R-:W-:Y:S02]  /*bd40*/  LEA.HI.X.SX32 R5, R27, R66, 0x2, P3 ;  /* 0x000000421b057211 */ /* 0x000fe400018f16ff */
[----:B------:R-:W-:Y:S01]  /*bd50*/  ISETP.LT.AND P2, PT, R89, R157, !P0 ;  /* 0x0000009d5900720c */ /* 0x000fe20004741270 */
[----:B------:R1:W-:Y:S04]  /*bd60*/  @P5 STG.E desc[UR16][R14.64], R16 ;  /* 0x000000100e005986 */ /* 0x0003e8000c101910 */
[----:B------:R3:W-:Y:S01]  /*bd70*/  @P1 STG.E desc[UR16][R4.64], R21 ;  /* 0x0000001504001986 */ /* 0x0007e2000c101910 */
[----:B------:R-:W-:Y:S01]  /*bd80*/  LEA R8, P1, R9, R64, 0x2 ;  /* 0x0000004009087211 */ /* 0x000fe200078210ff */
[----:B------:R-:W-:-:S02]  /*bd90*/  IMAD R11, R65, 0x4, R9 ;  /* 0x00000004410b7824 */ /* 0x000fc400078e0209 */
[----:B------:R-:W3:Y:S01]  /*bda0*/  LDL.LU R89, [R1+0xcc] ;  /* 0x0000cc0001597983 */ /* 0x000ee20000300800 */
[----:B------:R-:W-:Y:S02]  /*bdb0*/  LEA.HI.X.SX32 R9, R9, R66, 0x2, P1 ;  /* 0x0000004209097211 */ /* 0x000fe400008f16ff */
[----:B------:R-:W-:Y:S01]  /*bdc0*/  LEA R6, P6, R7, R64, 0x2 ;  /* 0x0000004007067211 */ /* 0x000fe200078c10ff */
[----:B------:R-:W-:Y:S01]  /*bdd0*/  LDS.128 R24, [R3+UR7+0x800] ;  /* 0x0008000703187984 */ /* 0x000fe20008000c00 */
[----:B--2---:R-:W-:-:S03]  /*bde0*/  ISETP.LT.AND P3, PT, R88, R157, !P0 ;  /* 0x0000009d5800720c */ /* 0x004fc60004761270 */
[----:B------:R-:W2:Y:S04]  /*bdf0*/  LDL.LU R88, [R1+0xc8] ;  /* 0x0000c80001587983 */ /* 0x000ea80000300800 */
[----:B-1----:R-:W2:Y:S01]  /*be00*/  LDL.LU R16, [R1+0xc4] ;  /* 0x0000c40001107983 */ /* 0x002ea20000300800 */
[----:B----4-:R-:W-:-:S03]  /*be10*/  ISETP.LT.AND P1, PT, R0, R157, !P0 ;  /* 0x0000009d0000720c */ /* 0x010fc60004721270 */
[----:B------:R-:W4:Y:S04]  /*be20*/  LDL.LU R14, [R1+0xc0] ;  /* 0x0000c000010e7983 */ /* 0x000f280000300800 */
[----:B------:R-:W4:Y:S01]  /*be30*/  LDL.LU R0, [R1+0xbc] ;  /* 0x0000bc0001007983 */ /* 0x000f220000300800 */
[----:B------:R-:W-:Y:S01]  /*be40*/  LEA.HI.X.SX32 R7, R7, R66, 0x2, P6 ;  /* 0x0000004207077211 */ /* 0x000fe200030f16ff */
[----:B------:R-:W-:Y:S01]  /*be50*/  IMAD R13, R65, 0x4, R11 ;  /* 0x00000004410d7824 */ /* 0x000fe200078e020b */
[----:B------:R-:W-:Y:S01]  /*be60*/  ISETP.LT.AND P5, PT, R92, R157, !P0 ;  /* 0x0000009d5c00720c */ /* 0x000fe200047a1270 */
[----:B------:R-:W4:Y:S01]  /*be70*/  LDL.LU R20, [R1+0xb8] ;  /* 0x0000b80001147983 */ /* 0x000f220000300800 */
[----:B------:R-:W-:Y:S01]  /*be80*/  LEA R10, P6, R11, R64, 0x2 ;  /* 0x000000400b0a7211 */ /* 0x000fe200078c10ff */
[----:B------:R-:W-:-:S02]  /*be90*/  IMAD R15, R65, 0x4, R13 ;  /* 0x00000004410f7824 */ /* 0x000fc400078e020d */
[----:B------:R1:W-:Y:S04]  /*bea0*/  @P4 STG.E desc[UR16][R6.64], R17 ;  /* 0x0000001106004986 */ /* 0x0003e8000c101910 */
[----:B------:R1:W-:Y:S01]  /*beb0*/  @P2 STG.E desc[UR16][R8.64], R22 ;  /* 0x0000001608002986 */ /* 0x0003e2000c101910 */
[----:B---3--:R-:W-:Y:S02]  /*bec0*/  LEA R4, P2, R13, R64, 0x2 ;  /* 0x000000400d047211 */ /* 0x008fe400078410ff */
[-C--:B------:R-:W-:Y:S01]  /*bed0*/  LEA.HI.X.SX32 R11, R11, R66.reuse, 0x2, P6 ;  /* 0x000000420b0b7211 */ /* 0x080fe200030f16ff */
[----:B------:R-:W3:Y:S01]  /*bee0*/  LDL.LU R12, [R1+0xb4] ;  /* 0x0000b400010c7983 */ /* 0x000ee20000300800 */
[----:B------:R-:W-:Y:S01]  /*bef0*/  LEA.HI.X.SX32 R5, R13, R66, 0x2, P2 ;  /* 0x000000420d057211 */ /* 0x000fe200010f16ff */
[----:B------:R-:W-:Y:S01]  /*bf00*/  IMAD R13, R65, 0x4, R15 ;  /* 0x00000004410d7824 */ /* 0x000fe200078e020f */
[----:B------:R-:W-:-:S02]  /*bf10*/  ISETP.LT.AND P4, PT, R91, R157, !P0 ;  /* 0x0000009d5b00720c */ /* 0x000fc40004781270 */
[C---:B-1----:R-:W-:Y:S01]  /*bf20*/  LEA R6, P6, R15.reuse, R64, 0x2 ;  /* 0x000000400f067211 */ /* 0x042fe200078c10ff */
[----:B------:R1:W-:Y:S01]  /*bf30*/  @P5 STG.E desc[UR16][R10.64], R18 ;  /* 0x000000120a005986 */ /* 0x0003e2000c101910 */
[----:B------:R-:W-:Y:S02]  /*bf40*/  ISETP.LT.AND P5, PT, R90, R157, !P0 ;  /* 0x0000009d5a00720c */ /* 0x000fe400047a1270 */
[----:B------:R-:W-:Y:S01]  /*bf50*/  LEA.HI.X.SX32 R7, R15, R66, 0x2, P6 ;  /* 0x000000420f077211 */ /* 0x000fe200030f16ff */
[----:B------:R1:W-:Y:S01]  /*bf60*/  @P3 STG.E desc[UR16][R4.64], R23 ;  /* 0x0000001704003986 */ /* 0x0003e2000c101910 */
[----:B------:R-:W-:Y:S01]  /*bf70*/  IMAD R15, R65, 0x4, R13 ;  /* 0x00000004410f7824 */ /* 0x000fe200078e020d */
[----:B------:R-:W-:-:S04]  /*bf80*/  LEA R8, P3, R13, R64, 0x2 ;  /* 0x000000400d087211 */ /* 0x000fc800078610ff */
[----:B------:R-:W-:Y:S01]  /*bf90*/  LEA.HI.X.SX32 R9, R13, R66, 0x2, P3 ;  /* 0x000000420d097211 */ /* 0x000fe200018f16ff */
[----:B------:R-:W-:Y:S01]  /*bfa0*/  IMAD R13, R65, 0x4, R15 ;  /* 0x00000004410d7824 */ /* 0x000fe200078e020f */
[C---:B-1----:R-:W-:Y:S01]  /*bfb0*/  LEA R10, P6, R15.reuse, R64, 0x2 ;  /* 0x000000400f0a7211 */ /* 0x042fe200078c10ff */
[----:B------:R1:W-:Y:S03]  /*bfc0*/  @P4 STG.E desc[UR16][R6.64], R19 ;  /* 0x0000001306004986 */ /* 0x0003e6000c101910 */
[----:B------:R-:W-:Y:S01]  /*bfd0*/  LEA.HI.X.SX32 R11, R15, R66, 0x2, P6 ;  /* 0x000000420f0b7211 */ /* 0x000fe200030f16ff */
[----:B------:R1:W-:Y:S01]  /*bfe0*/  @P1 STG.E desc[UR16][R8.64], R36 ;  /* 0x0000002408001986 */ /* 0x0003e2000c101910 */
[----:B------:R-:W-:-:S03]  /*bff0*/  LEA R4, P1, R13, R64, 0x2 ;  /* 0x000000400d047211 */ /* 0x000fc600078210ff */
[----:B------:R-:W3:Y:S01]  /*c000*/  LDL.LU R18, [R1+0xb0] ;  /* 0x0000b00001127983 */ /* 0x000ee20000300800 */
[----:B------:R-:W-:-:S03]  /*c010*/  LEA.HI.X.SX32 R5, R13, R66, 0x2, P1 ;  /* 0x000000420d057211 */ /* 0x000fc600008f16ff */
[----:B------:R-:W3:Y:S04]  /*c020*/  LDL.LU R17, [R1+0xac] ;  /* 0x0000ac0001117983 */ /* 0x000ee80000300800 */
[----:B------:R1:W-:Y:S01]  /*c030*/  @P5 STG.E desc[UR16][R10.64], R32 ;  /* 0x000000200a005986 */ /* 0x0003e2000c101910 */
[----:B--2---:R-:W-:-:S03]  /*c040*/  ISETP.LT.AND P4, PT, R16, R157, !P0 ;  /* 0x0000009d1000720c */ /* 0x004fc60004781270 */
[----:B------:R-:W2:Y:S01]  /*c050*/  LDL.LU R16, [R1+0xa8] ;  /* 0x0000a80001107983 */ /* 0x000ea20000300800 */
[----:B----4-:R-:W-:-:S03]  /*c060*/  ISETP.LT.AND P5, PT, R14, R157, !P0 ;  /* 0x0000009d0e00720c */ /* 0x010fc600047a1270 */
[----:B------:R-:W4:Y:S01]  /*c070*/  LDL.LU R14, [R1+0xa4] ;  /* 0x0000a400010e7983 */ /* 0x000f220000300800 */
[----:B------:R-:W-:-:S03]  /*c080*/  ISETP.LT.AND P1, PT, R0, R157, !P0 ;  /* 0x0000009d0000720c */ /* 0x000fc60004721270 */
[----:B------:R-:W2:Y:S01]  /*c090*/  LDL.LU R0, [R1+0xa0] ;  /* 0x0000a00001007983 */ /* 0x000ea20000300800 */
[-C--:B------:R-:W-:Y:S01]  /*c0a0*/  ISETP.LT.AND P2, PT, R89, R157.reuse, !P0 ;  /* 0x0000009d5900720c */ /* 0x080fe20004741270 */
[----:B------:R-:W-:Y:S01]  /*c0b0*/  IMAD R15, R65, 0x4, R13 ;  /* 0x00000004410f7824 */ /* 0x000fe200078e020d */
[----:B------:R-:W-:-:S03]  /*c0c0*/  ISETP.LT.AND P3, PT, R88, R157, !P0 ;  /* 0x0000009d5800720c */ /* 0x000fc60004761270 */
[----:B------:R-:W-:Y:S01]  /*c0d0*/  IMAD R13, R65, 0x4, R15 ;  /* 0x00000004410d7824 */ /* 0x000fe200078e020f */
[----:B-1----:R-:W-:-:S04]  /*c0e0*/  LEA R6, P6, R15, R64, 0x2 ;  /* 0x000000400f067211 */ /* 0x002fc800078c10ff */
[----:B------:R-:W-:Y:S01]  /*c0f0*/  LEA.HI.X.SX32 R7, R15, R66, 0x2, P6 ;  /* 0x000000420f077211 */ /* 0x000fe200030f16ff */
[----:B------:R-:W-:Y:S02]  /*c100*/  IMAD R15, R65, 0x4, R13 ;  /* 0x00000004410f7824 */ /* 0x000fe400078e020d */
[----:B------:R1:W-:Y:S01]  /*c110*/  @P2 STG.E desc[UR16][R4.64], R37 ;  /* 0x0000002504002986 */ /* 0x0003e2000c101910 */
[-C--:B------:R-:W-:Y:S02]  /*c120*/  LEA R8, P2, R13, R64.reuse, 0x2 ;  /* 0x000000400d087211 */ /* 0x080fe400078410ff */
[----:B------:R-:W-:Y:S02]  /*c130*/  LEA R10, P6, R15, R64, 0x2 ;  /* 0x000000400f0a7211 */ /* 0x000fe400078c10ff */
[-C--:B------:R-:W-:Y:S01]  /*c140*/  LEA.HI.X.SX32 R9, R13, R66.reuse, 0x2, P2 ;  /* 0x000000420d097211 */ /* 0x080fe200010f16ff */
[----:B------:R-:W-:Y:S01]  /*c150*/  IMAD R13, R65, 0x4, R15 ;  /* 0x00000004410d7824 */ /* 0x000fe200078e020f */
[----:B------:R1:W-:Y:S01]  /*c160*/  @P3 STG.E desc[UR16][R6.64], R33 ;  /* 0x0000002106003986 */ /* 0x0003e2000c101910 */
[----:B------:R-:W-:-:S02]  /*c170*/  LEA.HI.X.SX32 R11, R15, R66, 0x2, P6 ;  /* 0x000000420f0b7211 */ /* 0x000fc400030f16ff */
[----:B------:R-:W-:Y:S01]  /*c180*/  IMAD R15, R65, 0x4, R13 ;  /* 0x00000004410f7824 */ /* 0x000fe200078e020d */
[----:B------:R3:W-:Y:S01]  /*c190*/  @P4 STG.E desc[UR16][R8.64], R38 ;  /* 0x0000002608004986 */ /* 0x0007e2000c101910 */
[----:B-1----:R-:W-:-:S03]  /*c1a0*/  LEA R4, P4, R13, R64, 0x2 ;  /* 0x000000400d047211 */ /* 0x002fc600078810ff */
[----:B------:R1:W-:Y:S01]  /*c1b0*/  @P5 STG.E desc[UR16][R10.64], R34 ;  /* 0x000000220a005986 */ /* 0x0003e2000c101910 */
[----:B------:R-:W-:Y:S01]  /*c1c0*/  LEA.HI.X.SX32 R5, R13, R66, 0x2, P4 ;  /* 0x000000420d057211 */ /* 0x000fe200020f16ff */
[----:B------:R-:W-:Y:S01]  /*c1d0*/  IMAD R13, R65, 0x4, R15 ;  /* 0x00000004410d7824 */ /* 0x000fe200078e020f */
[----:B------:R-:W-:-:S04]  /*c1e0*/  LEA R6, P5, R15, R64, 0x2 ;  /* 0x000000400f067211 */ /* 0x000fc800078a10ff */
[----:B------:R-:W-:Y:S01]  /*c1f0*/  LEA.HI.X.SX32 R7, R15, R66, 0x2, P5 ;  /* 0x000000420f077211 */ /* 0x000fe200028f16ff */
[----:B------:R-:W-:Y:S01]  /*c200*/  IMAD R15, R65, 0x4, R13 ;  /* 0x00000004410f7824 */ /* 0x000fe200078e020d */
[----:B------:R2:W-:Y:S01]  /*c210*/  @P1 STG.E desc[UR16][R4.64], R39 ;  /* 0x0000002704001986 */ /* 0x0005e2000c101910 */
[-C--:B---3--:R-:W-:Y:S02]  /*c220*/  LEA R8, P1, R13, R64.reuse, 0x2 ;  /* 0x000000400d087211 */ /* 0x088fe400078210ff */
[-C--:B------:R-:W-:Y:S02]  /*c230*/  ISETP.LT.AND P3, PT, R12, R157.reuse, !P0 ;  /* 0x0000009d0c00720c */ /* 0x080fe40004761270 */
[----:B-1----:R-:W-:Y:S01]  /*c240*/  LEA R10, P5, R15, R64, 0x2 ;  /* 0x000000400f0a7211 */ /* 0x002fe200078a10ff */
[----:B------:R-:W3:Y:S01]  /*c250*/  LDL.LU R12, [R1+0x9c] ;  /* 0x00009c00010c7983 */ /* 0x000ee20000300800 */
[----:B------:R-:W-:Y:S02]  /*c260*/  ISETP.LT.AND P6, PT, R18, R157, !P0 ;  /* 0x0000009d1200720c */ /* 0x000fe400047c1270 */
[-C--:B------:R-:W-:Y:S01]  /*c270*/  LEA.HI.X.SX32 R9, R13, R66.reuse, 0x2, P1 ;  /* 0x000000420d097211 */ /* 0x080fe200008f16ff */
[----:B------:R-:W3:Y:S01]  /*c280*/  LDL.LU R19, [R1+0x98] ;  /* 0x0000980001137983 */ /* 0x000ee20000300800 */
[----:B------:R-:W-:-:S03]  /*c290*/  LEA.HI.X.SX32 R11, R15, R66, 0x2, P5 ;  /* 0x000000420f0b7211 */ /* 0x000fc600028f16ff */
[----:B------:R-:W3:Y:S01]  /*c2a0*/  LDL.LU R18, [R1+0x94] ;  /* 0x0000940001127983 */ /* 0x000ee20000300800 */
[----:B----4-:R-:W-:-:S03]  /*c2b0*/  ISETP.LT.AND P1, PT, R14, R157, !P0 ;  /* 0x0000009d0e00720c */ /* 0x010fc60004721270 */
[----:B------:R-:W4:Y:S01]  /*c2c0*/  LDL.LU R14, [R1+0x90] ;  /* 0x00009000010e7983 */ /* 0x000f220000300800 */
[----:B--2---:R-:W-:-:S03]  /*c2d0*/  ISETP.LT.AND P5, PT, R0, R157, !P0 ;  /* 0x0000009d0000720c */ /* 0x004fc600047a1270 */
[----:B------:R-:W2:Y:S01]  /*c2e0*/  LDL.LU R0, [R1+0x8c] ;  /* 0x00008c0001007983 */ /* 0x000ea20000300800 */
[-C--:B------:R-:W-:Y:S01]  /*c2f0*/  ISETP.LT.AND P2, PT, R20, R157.reuse, !P0 ;  /* 0x0000009d1400720c */ /* 0x080fe20004741270 */
[----:B------:R-:W-:Y:S01]  /*c300*/  IMAD R13, R65, 0x4, R15 ;  /* 0x00000004410d7824 */ /* 0x000fe200078e020f */
[----:B------:R-:W-:Y:S01]  /*c310*/  ISETP.LT.AND P4, PT, R17, R157, !P0 ;  /* 0x0000009d1100720c */ /* 0x000fe20004781270 */
[----:B------:R-:W1:Y:S02]  /*c320*/  LDS.128 R20, [R2+UR7+0x800] ;  /* 0x0008000702147984 */ /* 0x000e640008000c00 */
[----:B------:R-:W-:Y:S02]  /*c330*/  IMAD R15, R65, 0x4, R13 ;  /* 0x00000004410f7824 */ /* 0x000fe400078e020d */
[----:B------:R-:W2:Y:S06]  /*c340*/  LDL.LU R17, [R1+0x88] ;  /* 0x0000880001117983 */ /* 0x000eac0000300800 */
[----:B------:R1:W-:Y:S04]  /*c350*/  @P2 STG.E desc[UR16][R6.64], R35 ;  /* 0x0000002306002986 */ /* 0x0003e8000c101910 */
[----:B------:R1:W-:Y:S01]  /*c360*/  @P3 STG.E desc[UR16][R8.64], R52 ;  /* 0x0000003408003986 */ /* 0x0003e2000c101910 */
[----:B------:R-:W-:-:S02]  /*c370*/  LEA R4, P3, R13, R64, 0x2 ;  /* 0x000000400d047211 */ /* 0x000fc400078610ff */
[----:B------:R-:W-:Y:S01]  /*c380*/  ISETP.LT.AND P2, PT, R16, R157, !P0 ;  /* 0x0000009d1000720c */ /* 0x000fe20004741270 */
[----:B------:R1:W-:Y:S01]  /*c390*/  @P6 STG.E desc[UR16][R10.64], R60 ;  /* 0x0000003c0a006986 */ /* 0x0003e2000c101910 */
[----:B------:R-:W-:Y:S01]  /*c3a0*/  LEA.HI.X.SX32 R5, R13, R66, 0x2, P3 ;  /* 0x000000420d057211 */ /* 0x000fe200018f16ff */
[----:B------:R-:W-:Y:S01]  /*c3b0*/  IMAD R13, R65, 0x4, R15 ;  /* 0x00000004410d7824 */ /* 0x000fe200078e020f */
[C---:B-1----:R-:W-:Y:S01]  /*c3c0*/  LEA R6, P6, R15.reuse, R64, 0x2 ;  /* 0x000000400f067211 */ /* 0x042fe200078c10ff */
[----:B------:R-:W2:Y:S03]  /*c3d0*/  LDL.LU R16, [R1+0x84] ;  /* 0x0000840001107983 */ /* 0x000ea60000300800 */
[----:B------:R-:W-:Y:S01]  /*c3e0*/  LEA.HI.X.SX32 R7, R15, R66, 0x2, P6 ;  /* 0x000000420f077211 */ /* 0x000fe200030f16ff */
[----:B------:R1:W-:Y:S01]  /*c3f0*/  @P4 STG.E desc[UR16][R4.64], R53 ;  /* 0x0000003504004986 */ /* 0x0003e2000c101910 */
[----:B------:R-:W-:Y:S01]  /*c400*/  LEA R8, P4, R13, R64, 0x2 ;  /* 0x000000400d087211 */ /* 0x000fe200078810ff */
[----:B------:R-:W-:-:S03]  /*c410*/  IMAD R15, R65, 0x4, R13 ;  /* 0x00000004410f7824 */ /* 0x000fc600078e020d */
[----:B------:R-:W-:Y:S01]  /*c420*/  LEA.HI.X.SX32 R9, R13, R66, 0x2, P4 ;  /* 0x000000420d097211 */ /* 0x000fe200020f16ff */
[----:B------:R-:W-:Y:S01]  /*c430*/  IMAD R13, R65, 0x4, R15 ;  /* 0x00000004410d7824 */ /* 0x000fe200078e020f */
[C---:B------:R-:W-:Y:S01]  /*c440*/  LEA R10, P6, R15.reuse, R64, 0x2 ;  /* 0x000000400f0a7211 */ /* 0x040fe200078c10ff */
[----:B------:R2:W-:Y:S03]  /*c450*/  @P2 STG.E desc[UR16][R6.64], R61 ;  /* 0x0000003d06002986 */ /* 0x0005e6000c101910 */
[----:B------:R-:W-:Y:S01]  /*c460*/  LEA.HI.X.SX32 R11, R15, R66, 0x2, P6 ;  /* 0x000000420f0b7211 */ /* 0x000fe200030f16ff */
[----:B------:R2:W-:Y:S01]  /*c470*/  @P1 STG.E desc[UR16][R8.64], R54 ;  /* 0x0000003608001986 */ /* 0x0005e2000c101910 */
[C---:B-1----:R-:W-:Y:S02]  /*c480*/  LEA R4, P1, R13.reuse, R64, 0x2 ;  /* 0x000000400d047211 */ /* 0x042fe400078210ff */
[----:B---3--:R-:W-:Y:S01]  /*c490*/  ISETP.LT.AND P3, PT, R12, R157, !P0 ;  /* 0x0000009d0c00720c */ /* 0x008fe20004761270 */
[----:B------:R1:W-:Y:S01]  /*c4a0*/  @P5 STG.E desc[UR16][R10.64], R62 ;  /* 0x0000003e0a005986 */ /* 0x0003e2000c101910 */
[----:B------:R-:W-:-:S03]  /*c4b0*/  LEA.HI.X.SX32 R5, R13, R66, 0x2, P1 ;  /* 0x000000420d057211 */ /* 0x000fc600008f16ff */
[----:B------:R-:W3:Y:S01]  /*c4c0*/  LDL.LU R12, [R1+0x80] ;  /* 0x00008000010c7983 */ /* 0x000ee20000300800 */
[----:B----4-:R-:W-:-:S03]  /*c4d0*/  ISETP.LT.AND P1, PT, R14, R157, !P0 ;  /* 0x0000009d0e00720c */ /* 0x010fc60004721270 */
[----:B------:R-:W4:Y:S01]  /*c4e0*/  LDL.LU R14, [R1+0x7c] ;  /* 0x00007c00010e7983 */ /* 0x000f220000300800 */
[----:B--2---:R-:W-:-:S03]  /*c4f0*/  ISETP.LT.AND P5, PT, R0, R157, !P0 ;  /* 0x0000009d0000720c */ /* 0x004fc600047a1270 */
[----:B------:R-:W2:Y:S01]  /*c500*/  LDL.LU R0, [R1+0x78] ;  /* 0x0000780001007983 */ /* 0x000ea20000300800 */
[----:B------:R-:W-:-:S04]  /*c510*/  IMAD R15, R65, 0x4, R13 ;  /* 0x00000004410f7824 */ /* 0x000fc800078e020d */
[----:B------:R-:W-:Y:S01]  /*c520*/  IMAD R7, R65, 0x4, R15 ;  /* 0x0000000441077824 */ /* 0x000fe200078e020f */
[-C--:B------:R-:W-:Y:S02]  /*c530*/  ISETP.LT.AND P4, PT, R19, R157.reuse, !P0 ;  /* 0x0000009d1300720c */ /* 0x080fe40004781270 */
[----:B------:R-:W-:Y:S01]  /*c540*/  ISETP.LT.AND P2, PT, R18, R157, !P0 ;  /* 0x0000009d1200720c */ /* 0x000fe20004741270 */
[----:B------:R-:W-:Y:S01]  /*c550*/  IMAD R9, R65, 0x4, R7 ;  /* 0x0000000441097824 */ /* 0x000fe200078e0207 */
[-C--:B------:R-:W-:Y:S01]  /*c560*/  LEA R2, P6, R15, R64.reuse, 0x2 ;  /* 0x000000400f027211 */ /* 0x080fe200078c10ff */
[----:B------:R1:W-:Y:S01]  /*c570*/  @P3 STG.E desc[UR16][R4.64], R55 ;  /* 0x0000003704003986 */ /* 0x0003e2000c101910 */
[----:B------:R-:W-:Y:S01]  /*c580*/  LEA R6, P3, R7, R64, 0x2 ;  /* 0x0000004007067211 */ /* 0x000fe200078610ff */
[----:B-1----:R-:W-:Y:S01]  /*c590*/  IMAD R11, R65, 0x4, R9 ;  /* 0x00000004410b7824 */ /* 0x002fe200078e0209 */
[----:B------:R-:W-:Y:S02]  /*c5a0*/  LEA.HI.X.SX32 R3, R15, R66, 0x2, P6 ;  /* 0x000000420f037211 */ /* 0x000fe400030f16ff */
[----:B------:R-:W-:Y:S01]  /*c5b0*/  LEA R8, P6, R9, R64, 0x2 ;  /* 0x0000004009087211 */ /* 0x000fe200078c10ff */
[----:B------:R-:W-:Y:S01]  /*c5c0*/  IMAD R13, R65, 0x4, R11 ;  /* 0x00000004410d7824 */ /* 0x000fe200078e020b */
[----:B------:R-:W-:-:S02]  /*c5d0*/  LEA.HI.X.SX32 R7, R7, R66, 0x2, P3 ;  /* 0x0000004207077211 */ /* 0x000fc400018f16ff */
[----:B------:R-:W-:Y:S01]  /*c5e0*/  LEA.HI.X.SX32 R9, R9, R66, 0x2, P6 ;  /* 0x0000004209097211 */ /* 0x000fe200030f16ff */
[----:B------:R-:W-:Y:S01]  /*c5f0*/  IMAD R15, R65, 0x4, R13 ;  /* 0x00000004410f7824 */ /* 0x000fe200078e020d */
[----:B------:R1:W-:Y:S01]  /*c600*/  @P4 STG.E desc[UR16][R2.64], R63 ;  /* 0x0000003f02004986 */ /* 0x0003e2000c101910 */
[----:B------:R-:W-:-:S03]  /*c610*/  ISETP.LT.AND P4, PT, R17, R157, !P0 ;  /* 0x0000009d1100720c */ /* 0x000fc60004781270 */
[----:B------:R1:W-:Y:S01]  /*c620*/  @P2 STG.E desc[UR16][R6.64], R20 ;  /* 0x0000001406002986 */ /* 0x0003e2000c101910 */
[----:B------:R-:W-:-:S03]  /*c630*/  IMAD R17, R65, 0x4, R15 ;  /* 0x0000000441117824 */ /* 0x000fc600078e020f */
[----:B------:R2:W-:Y:S01]  /*c640*/  @P1 STG.E desc[UR16][R8.64], R24 ;  /* 0x0000001808001986 */ /* 0x0005e2000c101910 */
[-C--:B------:R-:W-:Y:S02]  /*c650*/  LEA R4, P1, R13, R64.reuse, 0x2 ;  /* 0x000000400d047211 */ /* 0x080fe400078210ff */
[----:B-1----:R-:W-:Y:S02]  /*c660*/  LEA R2, P6, R11, R64, 0x2 ;  /* 0x000000400b027211 */ /* 0x002fe400078c10ff */
[----:B------:R-:W-:Y:S02]  /*c670*/  LEA.HI.X.SX32 R5, R13, R66, 0x2, P1 ;  /* 0x000000420d057211 */ /* 0x000fe400008f16ff */
[----:B------:R-:W-:Y:S01]  /*c680*/  LEA R6, P1, R17, R64, 0x2 ;  /* 0x0000004011067211 */ /* 0x000fe200078210ff */
[----:B------:R-:W-:Y:S01]  /*c690*/  IMAD R19, R65, 0x4, R17 ;  /* 0x0000000441137824 */ /* 0x000fe200078e0211 */
[----:B------:R-:W-:Y:S02]  /*c6a0*/  ISETP.LT.AND P3, PT, R16, R157, !P0 ;  /* 0x0000009d1000720c */ /* 0x000fe40004761270 */
[----:B------:R-:W-:-:S02]  /*c6b0*/  LEA.HI.X.SX32 R3, R11, R66, 0x2, P6 ;  /* 0x000000420b037211 */ /* 0x000fc400030f16ff */
[----:B------:R-:W-:Y:S02]  /*c6c0*/  LEA R10, P6, R15, R64, 0x2 ;  /* 0x000000400f0a7211 */ /* 0x000fe400078c10ff */
[-C--:B------:R-:W-:Y:S02]  /*c6d0*/  LEA.HI.X.SX32 R7, R17, R66.reuse, 0x2, P1 ;  /* 0x0000004211077211 */ /* 0x080fe400008f16ff */
[----:B---3--:R-:W-:Y:S02]  /*c6e0*/  ISETP.LT.AND P2, PT, R12, R157, !P0 ;  /* 0x0000009d0c00720c */ /* 0x008fe40004741270 */
[----:B------:R-:W-:Y:S02]  /*c6f0*/  LEA.HI.X.SX32 R11, R15, R66, 0x2, P6 ;  /* 0x000000420f0b7211 */ /* 0x000fe400030f16ff */
[----:B------:R-:W-:Y:S01]  /*c700*/  LEA R12, P6, R19, R64, 0x2 ;  /* 0x00000040130c7211 */ /* 0x000fe200078c10ff */
[----:B------:R-:W-:Y:S01]  /*c710*/  IMAD R65, R65, 0x4, R19 ;  /* 0x0000000441417824 */ /* 0x000fe200078e0213 */
[----:B------:R1:W-:Y:S02]  /*c720*/  @P5 STG.E desc[UR16][R2.64], R21 ;  /* 0x0000001502005986 */ /* 0x0003e4000c101910 */
[----:B------:R-:W-:-:S02]  /*c730*/  LEA.HI.X.SX32 R13, R19, R66, 0x2, P6 ;  /* 0x00000042130d7211 */ /* 0x000fc400030f16ff */
[----:B------:R1:W-:Y:S01]  /*c740*/  @P4 STG.E desc[UR16][R4.64], R25 ;  /* 0x0000001904004986 */ /* 0x0003e2000c101910 */
[----:B------:R-:W-:-:S03]  /*c750*/  LEA R64, P6, R65, R64, 0x2 ;  /* 0x0000004041407211 */ /* 0x000fc600078c10ff */
[----:B------:R1:W-:Y:S04]  /*c760*/  @P3 STG.E desc[UR16][R10.64], R22 ;  /* 0x000000160a003986 */ /* 0x0003e8000c101910 */
[----:B------:R1:W-:Y:S01]  /*c770*/  @P2 STG.E desc[UR16][R6.64], R26 ;  /* 0x0000001a06002986 */ /* 0x0003e2000c101910 */
[----:B------:R-:W-:Y:S02]  /*c780*/  LEA.HI.X.SX32 R65, R65, R66, 0x2, P6 ;  /* 0x0000004241417211 */ /* 0x000fe400030f16ff */
[-C--:B----4-:R-:W-:Y:S02]  /*c790*/  ISETP.LT.AND P1, PT, R14, R157.reuse, !P0 ;  /* 0x0000009d0e00720c */ /* 0x090fe40004721270 */
[----:B--2---:R-:W-:-:S11]  /*c7a0*/  ISETP.LT.AND P0, PT, R0, R157, !P0 ;  /* 0x0000009d0000720c */ /* 0x004fd60004701270 */
[----:B------:R1:W-:Y:S02]  /*c7b0*/  @P1 STG.E desc[UR16][R12.64], R23 ;  /* 0x000000170c001986 */ /* 0x0003e4000c101910 */
[----:B------:R-:W-:Y:S05]  /*c7c0*/  @!P0 EXIT ;  /* 0x000000000000894d */ /* 0x000fea0003800000 */
[----:B------:R-:W-:Y:S01]  /*c7d0*/  STG.E desc[UR16][R64.64], R27 ;  /* 0x0000001b40007986 */ /* 0x000fe2000c101910 */
[----:B------:R-:W-:Y:S05]  /*c7e0*/  EXIT ;  /* 0x000000000000794d */ /* 0x000fea0003800000 */
.L_x_2:
[----:B------:R-:W-:-:S00]  /*c7f0*/  BRA `(.L_x_2) ;  /* 0xfffffffc00fc7947 */ /* 0x000fc0000383ffff */
[----:B------:R-:W-:-:S00]  /*c800*/  NOP ;  /* 0x0000000000007918 */ /* 0x000fc00000000000 */
[----:B------:R-:W-:-:S00]  /*c810*/  NOP ;  /* 0x0000000000007918 */ /* 0x000fc00000000000 */
[----:B------:R-:W-:-:S00]  /*c820*/  NOP ;  /* 0x0000000000007918 */ /* 0x000fc00000000000 */
[----:B------:R-:W-:-:S00]  /*c830*/  NOP ;  /* 0x0000000000007918 */ /* 0x000fc00000000000 */
[----:B------:R-:W-:-:S00]  /*c840*/  NOP ;  /* 0x0000000000007918 */ /* 0x000fc00000000000 */
[----:B------:R-:W-:-:S00]  /*c850*/  NOP ;  /* 0x0000000000007918 */ /* 0x000fc00000000000 */
[----:B------:R-:W-:-:S00]  /*c860*/  NOP ;  /* 0x0000000000007918 */ /* 0x000fc00000000000 */
[----:B------:R-:W-:-:S00]  /*c870*/  NOP ;  /* 0x0000000000007918 */ /* 0x000fc00000000000 */
.L_x_3:


//--------------------- .nv.shared.matmul_kernel  --------------------------
	.section	.nv.shared.matmul_kernel,"aw",@nobits
	.sectionflags	@""
	.align	16
	.zero		1024


//--------------------- .nv.shared.reserved.0     --------------------------
	.section	.nv.shared.reserved.0,"aw",@nobits
	.weak		__nv_reservedSMEM_offset_0_alias
	.size		__nv_reservedSMEM_offset_0_alias, 0, 0
	.other		__nv_reservedSMEM_offset_0_alias,@"STO_CUDA_RESERVED_SHARED STV_DEFAULT"
__nv_reservedSMEM_offset_0_alias:
	.zero		0


//--------------------- .nv.constant0.matmul_kernel --------------------------
	.section	.nv.constant0.matmul_kernel,"a",@progbits
	.sectionflags	@""
	.align	4
.nv.constant0.matmul_kernel:
	.zero		608


//--------------------- SYMBOLS --------------------------

	.type		.nv.reservedSmem.offset0,@object
	.size		.nv.reservedSmem.offset0,0x4
